	.target	sm_90a

	.elftype	@"ET_EXEC"


//--------------------- .note.nv.tkinfo           --------------------------
	.section	.note.nv.tkinfo,"",@"SHT_NOTE"
	.sectionflags	@"SHF_NOTE_NV_TKINFO"
	.tkinfo
        /*0018*/ 	.word	0x00000002
        /*0030*/ 	.string	""
        /*0030*/ 	.string	"ptxas"
        /*0030*/ 	.string	"Cuda compilation tools, release 13.0, V13.0.88"
        /*0030*/ 	.string	"Build cuda_13.0.r13.0/compiler.36424714_0"
        /*0030*/ 	.string	"-arch sm_90a -m 64 "



//--------------------- .note.nv.cuinfo           --------------------------
	.section	.note.nv.cuinfo,"",@"SHT_NOTE"
	.sectionflags	@"SHF_NOTE_NV_CUINFO"
        /*0018*/ 	.short	0x0002
        /*001a*/ 	.short	0x005a
        /*001c*/ 	.short	0x0082
	.zero		2


//--------------------- .nv.info                  --------------------------
	.section	.nv.info,"",@"SHT_CUDA_INFO"
	.align	4


	//----- nvinfo : EIATTR_REGCOUNT
	.align		4
        /*0000*/ 	.byte	0x04, 0x2f
        /*0002*/ 	.short	(.L_15 - .L_14)
	.align		4
.L_14:
        /*0004*/ 	.word	index@(_ZN7cutlass13device_kernelINS_4gemm6kernel13GemmUniversalIN4cute5tupleIJiiiiEEENS1_10collective13CollectiveMmaINS1_34MainloopSm90TmaGmmaWarpSpecializedILi28ENS5_IJNS4_1CILi1EEENSA_ILi8EEESB_EEENS1_35KernelTmaWarpSpecializedCooperativeEEENS5_IJNSA_ILi128EEESG_NSA_ILi32EEEEEEaNS5_IJlSB_lEEEaSJ_NS4_8TiledMMAINS4_8MMA_AtomIJNS4_4SM904GMMA27MMA_64x128x32_S32S8S8_SS_TNEEEENS4_6LayoutINS5_IJNSA_ILi2EEESB_SB_EEENS5_IJSB_NSA_ILi0EEEST_EEEEENS5_IJNS4_10UnderscoreESW_SW_EEEEENS4_23SM90_TMA_LOAD_MULTICASTENS4_14ComposedLayoutINS4_7SwizzleILi1ELi4ELi3EEENS4_18smem_ptr_flag_bitsILi8EEENSQ_INS5_IJSC_SH_EEENS5_IJSH_SB_EEEEEEEvNS4_8identityENS4_13SM90_TMA_LOADES18_vS19_EENS_8epilogue10collective6detail29Sm90TmaWarpSpecializedAdapterINS1D_15DefaultEpilogueIaSJ_SJ_NS1C_6thread17LinearCombinationIaLi1EiiLNS1H_9ScaleType4KindE0ELNS_15FloatRoundStyleE2EaEENS1_15EpilogueDefaultEEEEEvvEEEEvNT_6ParamsE)
        /*0008*/ 	.word	0x000000a8


	//----- nvinfo : EIATTR_FRAME_SIZE
	.align		4
.L_15:
        /*000c*/ 	.byte	0x04, 0x11
        /*000e*/ 	.short	(.L_17 - .L_16)
	.align		4
.L_16:
        /*0010*/ 	.word	index@(_ZN7cutlass13device_kernelINS_4gemm6kernel13GemmUniversalIN4cute5tupleIJiiiiEEENS1_10collective13CollectiveMmaINS1_34MainloopSm90TmaGmmaWarpSpecializedILi28ENS5_IJNS4_1CILi1EEENSA_ILi8EEESB_EEENS1_35KernelTmaWarpSpecializedCooperativeEEENS5_IJNSA_ILi128EEESG_NSA_ILi32EEEEEEaNS5_IJlSB_lEEEaSJ_NS4_8TiledMMAINS4_8MMA_AtomIJNS4_4SM904GMMA27MMA_64x128x32_S32S8S8_SS_TNEEEENS4_6LayoutINS5_IJNSA_ILi2EEESB_SB_EEENS5_IJSB_NSA_ILi0EEEST_EEEEENS5_IJNS4_10UnderscoreESW_SW_EEEEENS4_23SM90_TMA_LOAD_MULTICASTENS4_14ComposedLayoutINS4_7SwizzleILi1ELi4ELi3EEENS4_18smem_ptr_flag_bitsILi8EEENSQ_INS5_IJSC_SH_EEENS5_IJSH_SB_EEEEEEEvNS4_8identityENS4_13SM90_TMA_LOADES18_vS19_EENS_8epilogue10collective6detail29Sm90TmaWarpSpecializedAdapterINS1D_15DefaultEpilogueIaSJ_SJ_NS1C_6thread17LinearCombinationIaLi1EiiLNS1H_9ScaleType4KindE0ELNS_15FloatRoundStyleE2EaEENS1_15EpilogueDefaultEEEEEvvEEEEvNT_6ParamsE)
        /*0014*/ 	.word	0x00000000


	//----- nvinfo : EIATTR_MIN_STACK_SIZE
	.align		4
.L_17:
        /*0018*/ 	.byte	0x04, 0x12
        /*001a*/ 	.short	(.L_19 - .L_18)
	.align		4
.L_18:
        /*001c*/ 	.word	index@(_ZN7cutlass13device_kernelINS_4gemm6kernel13GemmUniversalIN4cute5tupleIJiiiiEEENS1_10collective13CollectiveMmaINS1_34MainloopSm90TmaGmmaWarpSpecializedILi28ENS5_IJNS4_1CILi1EEENSA_ILi8EEESB_EEENS1_35KernelTmaWarpSpecializedCooperativeEEENS5_IJNSA_ILi128EEESG_NSA_ILi32EEEEEEaNS5_IJlSB_lEEEaSJ_NS4_8TiledMMAINS4_8MMA_AtomIJNS4_4SM904GMMA27MMA_64x128x32_S32S8S8_SS_TNEEEENS4_6LayoutINS5_IJNSA_ILi2EEESB_SB_EEENS5_IJSB_NSA_ILi0EEEST_EEEEENS5_IJNS4_10UnderscoreESW_SW_EEEEENS4_23SM90_TMA_LOAD_MULTICASTENS4_14ComposedLayoutINS4_7SwizzleILi1ELi4ELi3EEENS4_18smem_ptr_flag_bitsILi8EEENSQ_INS5_IJSC_SH_EEENS5_IJSH_SB_EEEEEEEvNS4_8identityENS4_13SM90_TMA_LOADES18_vS19_EENS_8epilogue10collective6detail29Sm90TmaWarpSpecializedAdapterINS1D_15DefaultEpilogueIaSJ_SJ_NS1C_6thread17LinearCombinationIaLi1EiiLNS1H_9ScaleType4KindE0ELNS_15FloatRoundStyleE2EaEENS1_15EpilogueDefaultEEEEEvvEEEEvNT_6ParamsE)
        /*0020*/ 	.word	0x00000000
.L_19:


//--------------------- .nv.compat                --------------------------
	.section	.nv.compat,"",@"SHT_CUDA_COMPAT_INFO"
	.align	4
        /*0000*/ 	.byte	0x02, 0x09, 0x01, 0x00, 0x02, 0x02, 0x04, 0x00, 0x02, 0x05, 0x05, 0x00, 0x03, 0x07, 0x01, 0x01
        /*0010*/ 	.byte	0x02, 0x03, 0x01, 0x00, 0x02, 0x06, 0x01, 0x00, 0x04, 0x0b, 0x08, 0x00, 0x00, 0x00, 0x00, 0x00
        /*0020*/ 	.byte	0x00, 0x00, 0x00, 0x00


//--------------------- .nv.info._ZN7cutlass13device_kernelINS_4gemm6kernel13GemmUniversalIN4cute5tupleIJiiiiEEENS1_10collective13CollectiveMmaINS1_34MainloopSm90TmaGmmaWarpSpecializedILi28ENS5_IJNS4_1CILi1EEENSA_ILi8EEESB_EEENS1_35KernelTmaWarpSpecializedCooperativeEEENS5_IJNSA_ILi128EEESG_NSA_ILi32EEEEEEaNS5_IJlSB_lEEEaSJ_NS4_8TiledMMAINS4_8MMA_AtomIJNS4_4SM904GMMA27MMA_64x128x32_S32S8S8_SS_TNEEEENS4_6LayoutINS5_IJNSA_ILi2EEESB_SB_EEENS5_IJSB_NSA_ILi0EEEST_EEEEENS5_IJNS4_10UnderscoreESW_SW_EEEEENS4_23SM90_TMA_LOAD_MULTICASTENS4_14ComposedLayoutINS4_7SwizzleILi1ELi4ELi3EEENS4_18smem_ptr_flag_bitsILi8EEENSQ_INS5_IJSC_SH_EEENS5_IJSH_SB_EEEEEEEvNS4_8identityENS4_13SM90_TMA_LOADES18_vS19_EENS_8epilogue10collective6detail29Sm90TmaWarpSpecializedAdapterINS1D_15DefaultEpilogueIaSJ_SJ_NS1C_6thread17LinearCombinationIaLi1EiiLNS1H_9ScaleType4KindE0ELNS_15FloatRoundStyleE2EaEENS1_15EpilogueDefaultEEEEEvvEEEEvNT_6ParamsE --------------------------
	.section	.nv.info._ZN7cutlass13device_kernelINS_4gemm6kernel13GemmUniversalIN4cute5tupleIJiiiiEEENS1_10collective13CollectiveMmaINS1_34MainloopSm90TmaGmmaWarpSpecializedILi28ENS5_IJNS4_1CILi1EEENSA_ILi8EEESB_EEENS1_35KernelTmaWarpSpecializedCooperativeEEENS5_IJNSA_ILi128EEESG_NSA_ILi32EEEEEEaNS5_IJlSB_lEEEaSJ_NS4_8TiledMMAINS4_8MMA_AtomIJNS4_4SM904GMMA27MMA_64x128x32_S32S8S8_SS_TNEEEENS4_6LayoutINS5_IJNSA_ILi2EEESB_SB_EEENS5_IJSB_NSA_ILi0EEEST_EEEEENS5_IJNS4_10UnderscoreESW_SW_EEEEENS4_23SM90_TMA_LOAD_MULTICASTENS4_14ComposedLayoutINS4_7SwizzleILi1ELi4ELi3EEENS4_18smem_ptr_flag_bitsILi8EEENSQ_INS5_IJSC_SH_EEENS5_IJSH_SB_EEEEEEEvNS4_8identityENS4_13SM90_TMA_LOADES18_vS19_EENS_8epilogue10collective6detail29Sm90TmaWarpSpecializedAdapterINS1D_15DefaultEpilogueIaSJ_SJ_NS1C_6thread17LinearCombinationIaLi1EiiLNS1H_9ScaleType4KindE0ELNS_15FloatRoundStyleE2EaEENS1_15EpilogueDefaultEEEEEvvEEEEvNT_6ParamsE,"",@"SHT_CUDA_INFO"
	.sectionflags	@""
	.align	4


	//----- nvinfo : EIATTR_CUDA_API_VERSION
	.align		4
        /*0000*/ 	.byte	0x04, 0x37
        /*0002*/ 	.short	(.L_21 - .L_20)
.L_20:
        /*0004*/ 	.word	0x00000082


	//----- nvinfo : EIATTR_KPARAM_INFO
	.align		4
.L_21:
        /*0008*/ 	.byte	0x04, 0x17
        /*000a*/ 	.short	(.L_23 - .L_22)
.L_22:
        /*000c*/ 	.word	0x00000000
        /*0010*/ 	.short	0x0000
        /*0012*/ 	.short	0x0070
        /*0014*/ 	.byte	0x00, 0xf0, 0x01, 0x10


	//----- nvinfo : EIATTR_SPARSE_MMA_MASK
	.align		4
.L_23:
        /*0018*/ 	.byte	0x03, 0x50
        /*001a*/ 	.short	0x0000


	//----- nvinfo : EIATTR_MAXREG_COUNT
	.align		4
        /*001c*/ 	.byte	0x03, 0x1b
        /*001e*/ 	.short	0x00a8


	//----- nvinfo : EIATTR_NUM_BARRIERS
	.align		4
        /*0020*/ 	.byte	0x02, 0x4c
        /*0022*/ 	.byte	0x01
	.zero		1


	//----- nvinfo : EIATTR_EXTERNS
	.align		4
        /*0024*/ 	.byte	0x04, 0x0f
        /*0026*/ 	.short	(.L_25 - .L_24)


	//   ....[0]....
	.align		4
.L_24:
        /*0028*/ 	.word	index@(__assertfail)


	//----- nvinfo : EIATTR_MERCURY_ISA_VERSION
	.align		4
.L_25:
        /*002c*/ 	.byte	0x03, 0x5f
        /*002e*/ 	.short	0x0101


	//----- nvinfo : EIATTR_INT_WARP_WIDE_INSTR_OFFSETS
	.align		4
        /*0030*/ 	.byte	0x04, 0x31
        /*0032*/ 	.short	(.L_27 - .L_26)


	//   ....[0]....
.L_26:
        /*0034*/ 	.word	0x000007b0


	//   ....[1]....
        /*0038*/ 	.word	0x000007d0


	//   ....[2]....
        /*003c*/ 	.word	0x00000960


	//   ....[3]....
        /*0040*/ 	.word	0x00001ea0


	//----- nvinfo : EIATTR_COOP_GROUP_MASK_REGIDS
	.align		4
.L_27:
        /*0044*/ 	.byte	0x04, 0x29
        /*0046*/ 	.short	(.L_29 - .L_28)


	//   ....[0]....
.L_28:
        /*0048*/ 	.word	0xffffffff


	//   ....[1]....
        /*004c*/ 	.word	0xffffffff


	//   ....[2]....
        /*0050*/ 	.word	0xffffffff


	//   ....[3]....
        /*0054*/ 	.word	0xffffffff


	//   ....[4]....
        /*0058*/ 	.word	0xffffffff


	//   ....[5]....
        /*005c*/ 	.word	0xffffffff


	//----- nvinfo : EIATTR_COOP_GROUP_INSTR_OFFSETS
	.align		4
.L_29:
        /*0060*/ 	.byte	0x04, 0x28
        /*0062*/ 	.short	(.L_31 - .L_30)


	//   ....[0]....
.L_30:
        /*0064*/ 	.word	0x00000060


	//   ....[1]....
        /*0068*/ 	.word	0x00000070


	//   ....[2]....
        /*006c*/ 	.word	0x00000130


	//   ....[3]....
        /*0070*/ 	.word	0x000005f0


	//   ....[4]....
        /*0074*/ 	.word	0x00000ac0


	//   ....[5]....
        /*0078*/ 	.word	0x000016f0


	//----- nvinfo : EIATTR_REG_RECONFIG
	.align		4
.L_31:
        /*007c*/ 	.byte	0x01, 0x54
	.zero		2


	//----- nvinfo : EIATTR_SYSCALL_OFFSETS
	.align		4
        /*0080*/ 	.byte	0x04, 0x46
        /*0082*/ 	.short	(.L_33 - .L_32)


	//   ....[0]....
.L_32:
        /*0084*/ 	.word	0x000018e0


	//----- nvinfo : EIATTR_MBARRIER_INSTR_OFFSETS
	.align		4
.L_33:
        /*0088*/ 	.byte	0x04, 0x39
        /*008a*/ 	.short	(.L_35 - .L_34)


	//   ....[0]....
.L_34:
        /*008c*/ 	.word	0x00000250
        /*0090*/ 	.word	0x000000ff
        /*0094*/ 	.word	0x00000000
        /*0098*/ 	.short	0x0100
        /*009a*/ 	.byte	0x08
	.zero		1


	//   ....[1]....
        /*009c*/ 	.word	0x00000260
        /*00a0*/ 	.word	0x000000ff
        /*00a4*/ 	.word	0x000000e0
        /*00a8*/ 	.short	0x0100
        /*00aa*/ 	.byte	0x08
	.zero		1


	//   ....[2]....
        /*00ac*/ 	.word	0x00000270
        /*00b0*/ 	.word	0x000000ff
        /*00b4*/ 	.word	0x00000008
        /*00b8*/ 	.short	0x0100
        /*00ba*/ 	.byte	0x08
	.zero		1


	//   ....[3]....
        /*00bc*/ 	.word	0x00000280
        /*00c0*/ 	.word	0x000000ff
        /*00c4*/ 	.word	0x000000e8
        /*00c8*/ 	.short	0x0100
        /*00ca*/ 	.byte	0x08
	.zero		1


	//   ....[4]....
        /*00cc*/ 	.word	0x00000290
        /*00d0*/ 	.word	0x000000ff
        /*00d4*/ 	.word	0x00000010
        /*00d8*/ 	.short	0x0100
        /*00da*/ 	.byte	0x08
	.zero		1


	//   ....[5]....
        /*00dc*/ 	.word	0x000002a0
        /*00e0*/ 	.word	0x000000ff
        /*00e4*/ 	.word	0x000000f0
        /*00e8*/ 	.short	0x0100
        /*00ea*/ 	.byte	0x08
	.zero		1


	//   ....[6]....
        /*00ec*/ 	.word	0x000002b0
        /*00f0*/ 	.word	0x000000ff
        /*00f4*/ 	.word	0x00000018
        /*00f8*/ 	.short	0x0100
        /*00fa*/ 	.byte	0x08
	.zero		1


	//   ....[7]....
        /*00fc*/ 	.word	0x000002c0
        /*0100*/ 	.word	0x000000ff
        /*0104*/ 	.word	0x000000f8
        /*0108*/ 	.short	0x0100
        /*010a*/ 	.byte	0x08
	.zero		1


	//   ....[8]....
        /*010c*/ 	.word	0x000002d0
        /*0110*/ 	.word	0x000000ff
        /*0114*/ 	.word	0x00000020
        /*0118*/ 	.short	0x0100
        /*011a*/ 	.byte	0x08
	.zero		1


	//   ....[9]....
        /*011c*/ 	.word	0x000002e0
        /*0120*/ 	.word	0x000000ff
        /*0124*/ 	.word	0x00000100
        /*0128*/ 	.short	0x0100
        /*012a*/ 	.byte	0x08
	.zero		1


	//   ....[10]....
        /*012c*/ 	.word	0x000002f0
        /*0130*/ 	.word	0x000000ff
        /*0134*/ 	.word	0x00000028
        /*0138*/ 	.short	0x0100
        /*013a*/ 	.byte	0x08
	.zero		1


	//   ....[11]....
        /*013c*/ 	.word	0x00000300
        /*0140*/ 	.word	0x000000ff
        /*0144*/ 	.word	0x00000108
        /*0148*/ 	.short	0x0100
        /*014a*/ 	.byte	0x08
	.zero		1


	//   ....[12]....
        /*014c*/ 	.word	0x00000310
        /*0150*/ 	.word	0x000000ff
        /*0154*/ 	.word	0x00000030
        /*0158*/ 	.short	0x0100
        /*015a*/ 	.byte	0x08
	.zero		1


	//   ....[13]....
        /*015c*/ 	.word	0x00000320
        /*0160*/ 	.word	0x000000ff
        /*0164*/ 	.word	0x00000110
        /*0168*/ 	.short	0x0100
        /*016a*/ 	.byte	0x08
	.zero		1


	//   ....[14]....
        /*016c*/ 	.word	0x00000330
        /*0170*/ 	.word	0x000000ff
        /*0174*/ 	.word	0x00000038
        /*0178*/ 	.short	0x0100
        /*017a*/ 	.byte	0x08
	.zero		1


	//   ....[15]....
        /*017c*/ 	.word	0x00000340
        /*0180*/ 	.word	0x000000ff
        /*0184*/ 	.word	0x00000118
        /*0188*/ 	.short	0x0100
        /*018a*/ 	.byte	0x08
	.zero		1


	//   ....[16]....
        /*018c*/ 	.word	0x00000350
        /*0190*/ 	.word	0x000000ff
        /*0194*/ 	.word	0x00000040
        /*0198*/ 	.short	0x0100
        /*019a*/ 	.byte	0x08
	.zero		1


	//   ....[17]....
        /*019c*/ 	.word	0x00000360
        /*01a0*/ 	.word	0x000000ff
        /*01a4*/ 	.word	0x00000120
        /*01a8*/ 	.short	0x0100
        /*01aa*/ 	.byte	0x08
	.zero		1


	//   ....[18]....
        /*01ac*/ 	.word	0x00000370
        /*01b0*/ 	.word	0x000000ff
        /*01b4*/ 	.word	0x00000048
        /*01b8*/ 	.short	0x0100
        /*01ba*/ 	.byte	0x08
	.zero		1


	//   ....[19]....
        /*01bc*/ 	.word	0x00000380
        /*01c0*/ 	.word	0x000000ff
        /*01c4*/ 	.word	0x00000128
        /*01c8*/ 	.short	0x0100
        /*01ca*/ 	.byte	0x08
	.zero		1


	//   ....[20]....
        /*01cc*/ 	.word	0x00000390
        /*01d0*/ 	.word	0x000000ff
        /*01d4*/ 	.word	0x00000050
        /*01d8*/ 	.short	0x0100
        /*01da*/ 	.byte	0x08
	.zero		1


	//   ....[21]....
        /*01dc*/ 	.word	0x000003a0
        /*01e0*/ 	.word	0x000000ff
        /*01e4*/ 	.word	0x00000130
        /*01e8*/ 	.short	0x0100
        /*01ea*/ 	.byte	0x08
	.zero		1


	//   ....[22]....
        /*01ec*/ 	.word	0x000003b0
        /*01f0*/ 	.word	0x000000ff
        /*01f4*/ 	.word	0x00000058
        /*01f8*/ 	.short	0x0100
        /*01fa*/ 	.byte	0x08
	.zero		1


	//   ....[23]....
        /*01fc*/ 	.word	0x000003c0
        /*0200*/ 	.word	0x000000ff
        /*0204*/ 	.word	0x00000138
        /*0208*/ 	.short	0x0100
        /*020a*/ 	.byte	0x08
	.zero		1


	//   ....[24]....
        /*020c*/ 	.word	0x000003d0
        /*0210*/ 	.word	0x000000ff
        /*0214*/ 	.word	0x00000060
        /*0218*/ 	.short	0x0100
        /*021a*/ 	.byte	0x08
	.zero		1


	//   ....[25]....
        /*021c*/ 	.word	0x000003e0
        /*0220*/ 	.word	0x000000ff
        /*0224*/ 	.word	0x00000140
        /*0228*/ 	.short	0x0100
        /*022a*/ 	.byte	0x08
	.zero		1


	//   ....[26]....
        /*022c*/ 	.word	0x000003f0
        /*0230*/ 	.word	0x000000ff
        /*0234*/ 	.word	0x00000068
        /*0238*/ 	.short	0x0100
        /*023a*/ 	.byte	0x08
	.zero		1


	//   ....[27]....
        /*023c*/ 	.word	0x00000400
        /*0240*/ 	.word	0x000000ff
        /*0244*/ 	.word	0x00000148
        /*0248*/ 	.short	0x0100
        /*024a*/ 	.byte	0x08
	.zero		1


	//   ....[28]....
        /*024c*/ 	.word	0x00000410
        /*0250*/ 	.word	0x000000ff
        /*0254*/ 	.word	0x00000070
        /*0258*/ 	.short	0x0100
        /*025a*/ 	.byte	0x08
	.zero		1


	//   ....[29]....
        /*025c*/ 	.word	0x00000420
        /*0260*/ 	.word	0x000000ff
        /*0264*/ 	.word	0x00000150
        /*0268*/ 	.short	0x0100
        /*026a*/ 	.byte	0x08
	.zero		1


	//   ....[30]....
        /*026c*/ 	.word	0x00000430
        /*0270*/ 	.word	0x000000ff
        /*0274*/ 	.word	0x00000078
        /*0278*/ 	.short	0x0100
        /*027a*/ 	.byte	0x08
	.zero		1


	//   ....[31]....
        /*027c*/ 	.word	0x00000440
        /*0280*/ 	.word	0x000000ff
        /*0284*/ 	.word	0x00000158
        /*0288*/ 	.short	0x0100
        /*028a*/ 	.byte	0x08
	.zero		1


	//   ....[32]....
        /*028c*/ 	.word	0x00000450
        /*0290*/ 	.word	0x000000ff
        /*0294*/ 	.word	0x00000080
        /*0298*/ 	.short	0x0100
        /*029a*/ 	.byte	0x08
	.zero		1


	//   ....[33]....
        /*029c*/ 	.word	0x00000460
        /*02a0*/ 	.word	0x000000ff
        /*02a4*/ 	.word	0x00000160
        /*02a8*/ 	.short	0x0100
        /*02aa*/ 	.byte	0x08
	.zero		1


	//   ....[34]....
        /*02ac*/ 	.word	0x00000470
        /*02b0*/ 	.word	0x000000ff
        /*02b4*/ 	.word	0x00000088
        /*02b8*/ 	.short	0x0100
        /*02ba*/ 	.byte	0x08
	.zero		1


	//   ....[35]....
        /*02bc*/ 	.word	0x00000480
        /*02c0*/ 	.word	0x000000ff
        /*02c4*/ 	.word	0x00000168
        /*02c8*/ 	.short	0x0100
        /*02ca*/ 	.byte	0x08
	.zero		1


	//   ....[36]....
        /*02cc*/ 	.word	0x00000490
        /*02d0*/ 	.word	0x000000ff
        /*02d4*/ 	.word	0x00000090
        /*02d8*/ 	.short	0x0100
        /*02da*/ 	.byte	0x08
	.zero		1


	//   ....[37]....
        /*02dc*/ 	.word	0x000004a0
        /*02e0*/ 	.word	0x000000ff
        /*02e4*/ 	.word	0x00000170
        /*02e8*/ 	.short	0x0100
        /*02ea*/ 	.byte	0x08
	.zero		1


	//   ....[38]....
        /*02ec*/ 	.word	0x000004b0
        /*02f0*/ 	.word	0x000000ff
        /*02f4*/ 	.word	0x00000098
        /*02f8*/ 	.short	0x0100
        /*02fa*/ 	.byte	0x08
	.zero		1


	//   ....[39]....
        /*02fc*/ 	.word	0x000004c0
        /*0300*/ 	.word	0x000000ff
        /*0304*/ 	.word	0x00000178
        /*0308*/ 	.short	0x0100
        /*030a*/ 	.byte	0x08
	.zero		1


	//   ....[40]....
        /*030c*/ 	.word	0x000004d0
        /*0310*/ 	.word	0x000000ff
        /*0314*/ 	.word	0x000000a0
        /*0318*/ 	.short	0x0100
        /*031a*/ 	.byte	0x08
	.zero		1


	//   ....[41]....
        /*031c*/ 	.word	0x000004e0
        /*0320*/ 	.word	0x000000ff
        /*0324*/ 	.word	0x00000180
        /*0328*/ 	.short	0x0100
        /*032a*/ 	.byte	0x08
	.zero		1


	//   ....[42]....
        /*032c*/ 	.word	0x000004f0
        /*0330*/ 	.word	0x000000ff
        /*0334*/ 	.word	0x000000a8
        /*0338*/ 	.short	0x0100
        /*033a*/ 	.byte	0x08
	.zero		1


	//   ....[43]....
        /*033c*/ 	.word	0x00000500
        /*0340*/ 	.word	0x000000ff
        /*0344*/ 	.word	0x00000188
        /*0348*/ 	.short	0x0100
        /*034a*/ 	.byte	0x08
	.zero		1


	//   ....[44]....
        /*034c*/ 	.word	0x00000510
        /*0350*/ 	.word	0x000000ff
        /*0354*/ 	.word	0x000000b0
        /*0358*/ 	.short	0x0100
        /*035a*/ 	.byte	0x08
	.zero		1


	//   ....[45]....
        /*035c*/ 	.word	0x00000520
        /*0360*/ 	.word	0x000000ff
        /*0364*/ 	.word	0x00000190
        /*0368*/ 	.short	0x0100
        /*036a*/ 	.byte	0x08
	.zero		1


	//   ....[46]....
        /*036c*/ 	.word	0x00000530
        /*0370*/ 	.word	0x000000ff
        /*0374*/ 	.word	0x000000b8
        /*0378*/ 	.short	0x0100
        /*037a*/ 	.byte	0x08
	.zero		1


	//   ....[47]....
        /*037c*/ 	.word	0x00000540
        /*0380*/ 	.word	0x000000ff
        /*0384*/ 	.word	0x00000198
        /*0388*/ 	.short	0x0100
        /*038a*/ 	.byte	0x08
	.zero		1


	//   ....[48]....
        /*038c*/ 	.word	0x00000550
        /*0390*/ 	.word	0x000000ff
        /*0394*/ 	.word	0x000000c0
        /*0398*/ 	.short	0x0100
        /*039a*/ 	.byte	0x08
	.zero		1


	//   ....[49]....
        /*039c*/ 	.word	0x00000560
        /*03a0*/ 	.word	0x000000ff
        /*03a4*/ 	.word	0x000001a0
        /*03a8*/ 	.short	0x0100
        /*03aa*/ 	.byte	0x08
	.zero		1


	//   ....[50]....
        /*03ac*/ 	.word	0x00000570
        /*03b0*/ 	.word	0x000000ff
        /*03b4*/ 	.word	0x000000c8
        /*03b8*/ 	.short	0x0100
        /*03ba*/ 	.byte	0x08
	.zero		1


	//   ....[51]....
        /*03bc*/ 	.word	0x00000580
        /*03c0*/ 	.word	0x000000ff
        /*03c4*/ 	.word	0x000001a8
        /*03c8*/ 	.short	0x0100
        /*03ca*/ 	.byte	0x08
	.zero		1


	//   ....[52]....
        /*03cc*/ 	.word	0x00000590
        /*03d0*/ 	.word	0x000000ff
        /*03d4*/ 	.word	0x000000d0
        /*03d8*/ 	.short	0x0100
        /*03da*/ 	.byte	0x08
	.zero		1


	//   ....[53]....
        /*03dc*/ 	.word	0x000005a0
        /*03e0*/ 	.word	0x000000ff
        /*03e4*/ 	.word	0x000001b0
        /*03e8*/ 	.short	0x0100
        /*03ea*/ 	.byte	0x08
	.zero		1


	//   ....[54]....
        /*03ec*/ 	.word	0x000005b0
        /*03f0*/ 	.word	0x000000ff
        /*03f4*/ 	.word	0x000000d8
        /*03f8*/ 	.short	0x0100
        /*03fa*/ 	.byte	0x08
	.zero		1


	//   ....[55]....
        /*03fc*/ 	.word	0x000005c0
        /*0400*/ 	.word	0x000000ff
        /*0404*/ 	.word	0x000001b8
        /*0408*/ 	.short	0x0100
        /*040a*/ 	.byte	0x08
	.zero		1


	//   ....[56]....
        /*040c*/ 	.word	0x000009f0
        /*0410*/ 	.word	0x000000ff
        /*0414*/ 	.word	0x000001d0
        /*0418*/ 	.short	0x0100
        /*041a*/ 	.byte	0x06
	.zero		1


	//   ....[57]....
        /*041c*/ 	.word	0x00000a70
        /*0420*/ 	.word	0x000000ff
        /*0424*/ 	.word	0x000001d8
        /*0428*/ 	.short	0x0100
        /*042a*/ 	.byte	0x06
	.zero		1


	//   ....[58]....
        /*042c*/ 	.word	0x000019b0
        /*0430*/ 	.word	0x00000003
        /*0434*/ 	.word	0x00000000
        /*0438*/ 	.short	0x010a
        /*043a*/ 	.byte	0x3f
	.zero		1


	//   ....[59]....
        /*043c*/ 	.word	0x00001a10
        /*0440*/ 	.word	0x00000003
        /*0444*/ 	.word	0x00000000
        /*0448*/ 	.short	0x010a
        /*044a*/ 	.byte	0x3f
	.zero		1


	//   ....[60]....
        /*044c*/ 	.word	0x00001c20
        /*0450*/ 	.word	0x00000005
        /*0454*/ 	.word	0x00000000
        /*0458*/ 	.short	0x010a
        /*045a*/ 	.byte	0x3f
	.zero		1


	//   ....[61]....
        /*045c*/ 	.word	0x00001c60
        /*0460*/ 	.word	0x00000005
        /*0464*/ 	.word	0x00000000
        /*0468*/ 	.short	0x010a
        /*046a*/ 	.byte	0x3f
	.zero		1


	//   ....[62]....
        /*046c*/ 	.word	0x00001d50
        /*0470*/ 	.word	0x00000004
        /*0474*/ 	.word	0x00000000
        /*0478*/ 	.short	0x0101
        /*047a*/ 	.byte	0x3f
	.zero		1


	//   ....[63]....
        /*047c*/ 	.word	0x00001f40
        /*0480*/ 	.word	0x00000004
        /*0484*/ 	.word	0x00000000
        /*0488*/ 	.short	0x0101
        /*048a*/ 	.byte	0x3f
	.zero		1


	//   ....[64]....
        /*048c*/ 	.word	0x00006250
        /*0490*/ 	.word	0x00000014
        /*0494*/ 	.word	0x000000e0
        /*0498*/ 	.short	0x010a
        /*049a*/ 	.byte	0x3f
	.zero		1


	//   ....[65]....
        /*049c*/ 	.word	0x000065f0
        /*04a0*/ 	.word	0x00000005
        /*04a4*/ 	.word	0x000001d8
        /*04a8*/ 	.short	0x0101
        /*04aa*/ 	.byte	0x3f
	.zero		1


	//   ....[66]....
        /*04ac*/ 	.word	0x00006d20
        /*04b0*/ 	.word	0x00000007
        /*04b4*/ 	.word	0x00000000
        /*04b8*/ 	.short	0x010a
        /*04ba*/ 	.byte	0x3f
	.zero		1


	//   ....[67]....
        /*04bc*/ 	.word	0x00006da0
        /*04c0*/ 	.word	0x00000006
        /*04c4*/ 	.word	0x00000000
        /*04c8*/ 	.short	0x010a
        /*04ca*/ 	.byte	0x3f
	.zero		1


	//   ....[68]....
        /*04cc*/ 	.word	0x00006e30
        /*04d0*/ 	.word	0x00000007
        /*04d4*/ 	.word	0x00000000
        /*04d8*/ 	.short	0x010a
        /*04da*/ 	.byte	0x3f
	.zero		1


	//   ....[69]....
        /*04dc*/ 	.word	0x00006ec0
        /*04e0*/ 	.word	0x00000006
        /*04e4*/ 	.word	0x00000000
        /*04e8*/ 	.short	0x010a
        /*04ea*/ 	.byte	0x3f
	.zero		1


	//   ....[70]....
        /*04ec*/ 	.word	0x00006f50
        /*04f0*/ 	.word	0x00000007
        /*04f4*/ 	.word	0x00000000
        /*04f8*/ 	.short	0x010a
        /*04fa*/ 	.byte	0x3f
	.zero		1


	//   ....[71]....
        /*04fc*/ 	.word	0x00006fe0
        /*0500*/ 	.word	0x00000006
        /*0504*/ 	.word	0x00000000
        /*0508*/ 	.short	0x010a
        /*050a*/ 	.byte	0x3f
	.zero		1


	//   ....[72]....
        /*050c*/ 	.word	0x00007070
        /*0510*/ 	.word	0x00000007
        /*0514*/ 	.word	0x00000000
        /*0518*/ 	.short	0x010a
        /*051a*/ 	.byte	0x3f
	.zero		1


	//   ....[73]....
        /*051c*/ 	.word	0x00007100
        /*0520*/ 	.word	0x00000006
        /*0524*/ 	.word	0x00000000
        /*0528*/ 	.short	0x010a
        /*052a*/ 	.byte	0x3f
	.zero		1


	//   ....[74]....
        /*052c*/ 	.word	0x00007190
        /*0530*/ 	.word	0x00000007
        /*0534*/ 	.word	0x00000000
        /*0538*/ 	.short	0x010a
        /*053a*/ 	.byte	0x3f
	.zero		1


	//   ....[75]....
        /*053c*/ 	.word	0x00007220
        /*0540*/ 	.word	0x00000006
        /*0544*/ 	.word	0x00000000
        /*0548*/ 	.short	0x010a
        /*054a*/ 	.byte	0x3f
	.zero		1


	//   ....[76]....
        /*054c*/ 	.word	0x000072b0
        /*0550*/ 	.word	0x00000007
        /*0554*/ 	.word	0x00000000
        /*0558*/ 	.short	0x010a
        /*055a*/ 	.byte	0x3f
	.zero		1


	//   ....[77]....
        /*055c*/ 	.word	0x00007340
        /*0560*/ 	.word	0x00000006
        /*0564*/ 	.word	0x00000000
        /*0568*/ 	.short	0x010a
        /*056a*/ 	.byte	0x3f
	.zero		1


	//   ....[78]....
        /*056c*/ 	.word	0x000073d0
        /*0570*/ 	.word	0x00000007
        /*0574*/ 	.word	0x00000000
        /*0578*/ 	.short	0x010a
        /*057a*/ 	.byte	0x3f
	.zero		1


	//   ....[79]....
        /*057c*/ 	.word	0x00007460
        /*0580*/ 	.word	0x00000006
        /*0584*/ 	.word	0x00000000
        /*0588*/ 	.short	0x010a
        /*058a*/ 	.byte	0x3f
	.zero		1


	//   ....[80]....
        /*058c*/ 	.word	0x000074f0
        /*0590*/ 	.word	0x00000007
        /*0594*/ 	.word	0x00000000
        /*0598*/ 	.short	0x010a
        /*059a*/ 	.byte	0x3f
	.zero		1


	//   ....[81]....
        /*059c*/ 	.word	0x00007580
        /*05a0*/ 	.word	0x00000006
        /*05a4*/ 	.word	0x00000000
        /*05a8*/ 	.short	0x010a
        /*05aa*/ 	.byte	0x3f
	.zero		1


	//   ....[82]....
        /*05ac*/ 	.word	0x00007610
        /*05b0*/ 	.word	0x00000007
        /*05b4*/ 	.word	0x00000000
        /*05b8*/ 	.short	0x010a
        /*05ba*/ 	.byte	0x3f
	.zero		1


	//   ....[83]....
        /*05bc*/ 	.word	0x000076a0
        /*05c0*/ 	.word	0x00000006
        /*05c4*/ 	.word	0x00000000
        /*05c8*/ 	.short	0x010a
        /*05ca*/ 	.byte	0x3f
	.zero		1


	//   ....[84]....
        /*05cc*/ 	.word	0x00007730
        /*05d0*/ 	.word	0x00000007
        /*05d4*/ 	.word	0x00000000
        /*05d8*/ 	.short	0x010a
        /*05da*/ 	.byte	0x3f
	.zero		1


	//   ....[85]....
        /*05dc*/ 	.word	0x000077c0
        /*05e0*/ 	.word	0x00000006
        /*05e4*/ 	.word	0x00000000
        /*05e8*/ 	.short	0x010a
        /*05ea*/ 	.byte	0x3f
	.zero		1


	//   ....[86]....
        /*05ec*/ 	.word	0x00007850
        /*05f0*/ 	.word	0x00000007
        /*05f4*/ 	.word	0x00000000
        /*05f8*/ 	.short	0x010a
        /*05fa*/ 	.byte	0x3f
	.zero		1


	//   ....[87]....
        /*05fc*/ 	.word	0x000078e0
        /*0600*/ 	.word	0x00000006
        /*0604*/ 	.word	0x00000000
        /*0608*/ 	.short	0x010a
        /*060a*/ 	.byte	0x3f
	.zero		1


	//   ....[88]....
        /*060c*/ 	.word	0x00007970
        /*0610*/ 	.word	0x00000007
        /*0614*/ 	.word	0x00000000
        /*0618*/ 	.short	0x010a
        /*061a*/ 	.byte	0x3f
	.zero		1


	//   ....[89]....
        /*061c*/ 	.word	0x00007a00
        /*0620*/ 	.word	0x00000006
        /*0624*/ 	.word	0x00000000
        /*0628*/ 	.short	0x010a
        /*062a*/ 	.byte	0x3f
	.zero		1


	//   ....[90]....
        /*062c*/ 	.word	0x00007a90
        /*0630*/ 	.word	0x00000007
        /*0634*/ 	.word	0x00000000
        /*0638*/ 	.short	0x010a
        /*063a*/ 	.byte	0x3f
	.zero		1


	//   ....[91]....
        /*063c*/ 	.word	0x00007b20
        /*0640*/ 	.word	0x00000006
        /*0644*/ 	.word	0x00000000
        /*0648*/ 	.short	0x010a
        /*064a*/ 	.byte	0x3f
	.zero		1


	//   ....[92]....
        /*064c*/ 	.word	0x00007bb0
        /*0650*/ 	.word	0x00000007
        /*0654*/ 	.word	0x00000000
        /*0658*/ 	.short	0x010a
        /*065a*/ 	.byte	0x3f
	.zero		1


	//   ....[93]....
        /*065c*/ 	.word	0x00007c40
        /*0660*/ 	.word	0x00000005
        /*0664*/ 	.word	0x00000000
        /*0668*/ 	.short	0x010a
        /*066a*/ 	.byte	0x3f
	.zero		1


	//   ....[94]....
        /*066c*/ 	.word	0x00007ca0
        /*0670*/ 	.word	0x00000003
        /*0674*/ 	.word	0x00000000
        /*0678*/ 	.short	0x010a
        /*067a*/ 	.byte	0x3f
	.zero		1


	//   ....[95]....
        /*067c*/ 	.word	0x00007cf0
        /*0680*/ 	.word	0x00000005
        /*0684*/ 	.word	0x00000000
        /*0688*/ 	.short	0x010a
        /*068a*/ 	.byte	0x3f
	.zero		1


	//   ....[96]....
        /*068c*/ 	.word	0x00007dc0
        /*0690*/ 	.word	0x00000014
        /*0694*/ 	.word	0x000000e0
        /*0698*/ 	.short	0x010a
        /*069a*/ 	.byte	0x3f
	.zero		1


	//   ....[97]....
        /*069c*/ 	.word	0x00007e90
        /*06a0*/ 	.word	0x00000007
        /*06a4*/ 	.word	0x00000000
        /*06a8*/ 	.short	0x010a
        /*06aa*/ 	.byte	0x3f
	.zero		1


	//   ....[98]....
        /*06ac*/ 	.word	0x00007ee0
        /*06b0*/ 	.word	0x00000006
        /*06b4*/ 	.word	0x00000000
        /*06b8*/ 	.short	0x010a
        /*06ba*/ 	.byte	0x3f
	.zero		1


	//   ....[99]....
        /*06bc*/ 	.word	0x00007f30
        /*06c0*/ 	.word	0x00000007
        /*06c4*/ 	.word	0x00000000
        /*06c8*/ 	.short	0x010a
        /*06ca*/ 	.byte	0x3f
	.zero		1


	//   ....[100]....
        /*06cc*/ 	.word	0x00007f80
        /*06d0*/ 	.word	0x00000006
        /*06d4*/ 	.word	0x00000000
        /*06d8*/ 	.short	0x010a
        /*06da*/ 	.byte	0x3f
	.zero		1


	//   ....[101]....
        /*06dc*/ 	.word	0x00007fd0
        /*06e0*/ 	.word	0x00000007
        /*06e4*/ 	.word	0x00000000
        /*06e8*/ 	.short	0x010a
        /*06ea*/ 	.byte	0x3f
	.zero		1


	//   ....[102]....
        /*06ec*/ 	.word	0x00008020
        /*06f0*/ 	.word	0x00000006
        /*06f4*/ 	.word	0x00000000
        /*06f8*/ 	.short	0x010a
        /*06fa*/ 	.byte	0x3f
	.zero		1


	//   ....[103]....
        /*06fc*/ 	.word	0x00008070
        /*0700*/ 	.word	0x00000007
        /*0704*/ 	.word	0x00000000
        /*0708*/ 	.short	0x010a
        /*070a*/ 	.byte	0x3f
	.zero		1


	//   ....[104]....
        /*070c*/ 	.word	0x000080c0
        /*0710*/ 	.word	0x00000006
        /*0714*/ 	.word	0x00000000
        /*0718*/ 	.short	0x010a
        /*071a*/ 	.byte	0x3f
	.zero		1


	//   ....[105]....
        /*071c*/ 	.word	0x00008110
        /*0720*/ 	.word	0x00000007
        /*0724*/ 	.word	0x00000000
        /*0728*/ 	.short	0x010a
        /*072a*/ 	.byte	0x3f
	.zero		1


	//   ....[106]....
        /*072c*/ 	.word	0x00008160
        /*0730*/ 	.word	0x00000006
        /*0734*/ 	.word	0x00000000
        /*0738*/ 	.short	0x010a
        /*073a*/ 	.byte	0x3f
	.zero		1


	//   ....[107]....
        /*073c*/ 	.word	0x000081b0
        /*0740*/ 	.word	0x00000007
        /*0744*/ 	.word	0x00000000
        /*0748*/ 	.short	0x010a
        /*074a*/ 	.byte	0x3f
	.zero		1


	//   ....[108]....
        /*074c*/ 	.word	0x00008200
        /*0750*/ 	.word	0x00000006
        /*0754*/ 	.word	0x00000000
        /*0758*/ 	.short	0x010a
        /*075a*/ 	.byte	0x3f
	.zero		1


	//   ....[109]....
        /*075c*/ 	.word	0x00008250
        /*0760*/ 	.word	0x00000007
        /*0764*/ 	.word	0x00000000
        /*0768*/ 	.short	0x010a
        /*076a*/ 	.byte	0x3f
	.zero		1


	//   ....[110]....
        /*076c*/ 	.word	0x000082a0
        /*0770*/ 	.word	0x00000006
        /*0774*/ 	.word	0x00000000
        /*0778*/ 	.short	0x010a
        /*077a*/ 	.byte	0x3f
	.zero		1


	//   ....[111]....
        /*077c*/ 	.word	0x000082f0
        /*0780*/ 	.word	0x00000007
        /*0784*/ 	.word	0x00000000
        /*0788*/ 	.short	0x010a
        /*078a*/ 	.byte	0x3f
	.zero		1


	//   ....[112]....
        /*078c*/ 	.word	0x00008340
        /*0790*/ 	.word	0x00000006
        /*0794*/ 	.word	0x00000000
        /*0798*/ 	.short	0x010a
        /*079a*/ 	.byte	0x3f
	.zero		1


	//   ....[113]....
        /*079c*/ 	.word	0x00008390
        /*07a0*/ 	.word	0x00000007
        /*07a4*/ 	.word	0x00000000
        /*07a8*/ 	.short	0x010a
        /*07aa*/ 	.byte	0x3f
	.zero		1


	//   ....[114]....
        /*07ac*/ 	.word	0x000083e0
        /*07b0*/ 	.word	0x00000006
        /*07b4*/ 	.word	0x00000000
        /*07b8*/ 	.short	0x010a
        /*07ba*/ 	.byte	0x3f
	.zero		1


	//   ....[115]....
        /*07bc*/ 	.word	0x00008430
        /*07c0*/ 	.word	0x00000007
        /*07c4*/ 	.word	0x00000000
        /*07c8*/ 	.short	0x010a
        /*07ca*/ 	.byte	0x3f
	.zero		1


	//   ....[116]....
        /*07cc*/ 	.word	0x00008480
        /*07d0*/ 	.word	0x00000006
        /*07d4*/ 	.word	0x00000000
        /*07d8*/ 	.short	0x010a
        /*07da*/ 	.byte	0x3f
	.zero		1


	//   ....[117]....
        /*07dc*/ 	.word	0x000084d0
        /*07e0*/ 	.word	0x00000007
        /*07e4*/ 	.word	0x00000000
        /*07e8*/ 	.short	0x010a
        /*07ea*/ 	.byte	0x3f
	.zero		1


	//   ....[118]....
        /*07ec*/ 	.word	0x00008520
        /*07f0*/ 	.word	0x00000006
        /*07f4*/ 	.word	0x00000000
        /*07f8*/ 	.short	0x010a
        /*07fa*/ 	.byte	0x3f
	.zero		1


	//   ....[119]....
        /*07fc*/ 	.word	0x00008570
        /*0800*/ 	.word	0x00000007
        /*0804*/ 	.word	0x00000000
        /*0808*/ 	.short	0x010a
        /*080a*/ 	.byte	0x3f
	.zero		1


	//   ....[120]....
        /*080c*/ 	.word	0x000085c0
        /*0810*/ 	.word	0x00000006
        /*0814*/ 	.word	0x00000000
        /*0818*/ 	.short	0x010a
        /*081a*/ 	.byte	0x3f
	.zero		1


	//   ....[121]....
        /*081c*/ 	.word	0x00008610
        /*0820*/ 	.word	0x00000007
        /*0824*/ 	.word	0x00000000
        /*0828*/ 	.short	0x010a
        /*082a*/ 	.byte	0x3f
	.zero		1


	//   ....[122]....
        /*082c*/ 	.word	0x00008660
        /*0830*/ 	.word	0x00000006
        /*0834*/ 	.word	0x00000000
        /*0838*/ 	.short	0x010a
        /*083a*/ 	.byte	0x3f
	.zero		1


	//   ....[123]....
        /*083c*/ 	.word	0x000086b0
        /*0840*/ 	.word	0x00000007
        /*0844*/ 	.word	0x00000000
        /*0848*/ 	.short	0x010a
        /*084a*/ 	.byte	0x3f
	.zero		1


	//----- nvinfo : EIATTR_NUM_MBARRIERS
	.align		4
.L_35:
        /*084c*/ 	.byte	0x03, 0x38
        /*084e*/ 	.short	0x003a


	//----- nvinfo : EIATTR_EXIT_INSTR_OFFSETS
	.align		4
        /*0850*/ 	.byte	0x04, 0x1c
        /*0852*/ 	.short	(.L_37 - .L_36)


	//   ....[0]....
.L_36:
        /*0854*/ 	.word	0x00000c90


	//   ....[1]....
        /*0858*/ 	.word	0x000014b0


	//   ....[2]....
        /*085c*/ 	.word	0x000059d0


	//   ....[3]....
        /*0860*/ 	.word	0x00005f30


	//   ....[4]....
        /*0864*/ 	.word	0x00007c90


	//----- nvinfo : EIATTR_MAX_THREADS
	.align		4
.L_37:
        /*0868*/ 	.byte	0x04, 0x05
        /*086a*/ 	.short	(.L_39 - .L_38)
.L_38:
        /*086c*/ 	.word	0x00000180
        /*0870*/ 	.word	0x00000001
        /*0874*/ 	.word	0x00000001


	//----- nvinfo : EIATTR_CRS_STACK_SIZE
	.align		4
.L_39:
        /*0878*/ 	.byte	0x04, 0x1e
        /*087a*/ 	.short	(.L_41 - .L_40)
.L_40:
        /*087c*/ 	.word	0x00000000


	//----- nvinfo : EIATTR_CBANK_PARAM_SIZE
	.align		4
.L_41:
        /*0880*/ 	.byte	0x03, 0x19
        /*0882*/ 	.short	0x0470


	//----- nvinfo : EIATTR_PARAM_CBANK
	.align		4
        /*0884*/ 	.byte	0x04, 0x0a
        /*0886*/ 	.short	(.L_43 - .L_42)
	.align		4
.L_42:
        /*0888*/ 	.word	index@(.nv.constant0._ZN7cutlass13device_kernelINS_4gemm6kernel13GemmUniversalIN4cute5tupleIJiiiiEEENS1_10collective13CollectiveMmaINS1_34MainloopSm90TmaGmmaWarpSpecializedILi28ENS5_IJNS4_1CILi1EEENSA_ILi8EEESB_EEENS1_35KernelTmaWarpSpecializedCooperativeEEENS5_IJNSA_ILi128EEESG_NSA_ILi32EEEEEEaNS5_IJlSB_lEEEaSJ_NS4_8TiledMMAINS4_8MMA_AtomIJNS4_4SM904GMMA27MMA_64x128x32_S32S8S8_SS_TNEEEENS4_6LayoutINS5_IJNSA_ILi2EEESB_SB_EEENS5_IJSB_NSA_ILi0EEEST_EEEEENS5_IJNS4_10UnderscoreESW_SW_EEEEENS4_23SM90_TMA_LOAD_MULTICASTENS4_14ComposedLayoutINS4_7SwizzleILi1ELi4ELi3EEENS4_18smem_ptr_flag_bitsILi8EEENSQ_INS5_IJSC_SH_EEENS5_IJSH_SB_EEEEEEEvNS4_8identityENS4_13SM90_TMA_LOADES18_vS19_EENS_8epilogue10collective6detail29Sm90TmaWarpSpecializedAdapterINS1D_15DefaultEpilogueIaSJ_SJ_NS1C_6thread17LinearCombinationIaLi1EiiLNS1H_9ScaleType4KindE0ELNS_15FloatRoundStyleE2EaEENS1_15EpilogueDefaultEEEEEvvEEEEvNT_6ParamsE)
        /*088c*/ 	.short	0x0210
        /*088e*/ 	.short	0x0470


	//----- nvinfo : EIATTR_SW_WAR
	.align		4
.L_43:
        /*0890*/ 	.byte	0x04, 0x36
        /*0892*/ 	.short	(.L_45 - .L_44)
.L_44:
        /*0894*/ 	.word	0x00000008
.L_45:


//--------------------- .nv.callgraph             --------------------------
	.section	.nv.callgraph,"",@"SHT_CUDA_CALLGRAPH"
	.align	4
	.sectionentsize	8
	.align		4
        /*0000*/ 	.word	0x00000000
	.align		4
        /*0004*/ 	.word	0xffffffff
	.align		4
        /*0008*/ 	.word	index@(_ZN7cutlass13device_kernelINS_4gemm6kernel13GemmUniversalIN4cute5tupleIJiiiiEEENS1_10collective13CollectiveMmaINS1_34MainloopSm90TmaGmmaWarpSpecializedILi28ENS5_IJNS4_1CILi1EEENSA_ILi8EEESB_EEENS1_35KernelTmaWarpSpecializedCooperativeEEENS5_IJNSA_ILi128EEESG_NSA_ILi32EEEEEEaNS5_IJlSB_lEEEaSJ_NS4_8TiledMMAINS4_8MMA_AtomIJNS4_4SM904GMMA27MMA_64x128x32_S32S8S8_SS_TNEEEENS4_6LayoutINS5_IJNSA_ILi2EEESB_SB_EEENS5_IJSB_NSA_ILi0EEEST_EEEEENS5_IJNS4_10UnderscoreESW_SW_EEEEENS4_23SM90_TMA_LOAD_MULTICASTENS4_14ComposedLayoutINS4_7SwizzleILi1ELi4ELi3EEENS4_18smem_ptr_flag_bitsILi8EEENSQ_INS5_IJSC_SH_EEENS5_IJSH_SB_EEEEEEEvNS4_8identityENS4_13SM90_TMA_LOADES18_vS19_EENS_8epilogue10collective6detail29Sm90TmaWarpSpecializedAdapterINS1D_15DefaultEpilogueIaSJ_SJ_NS1C_6thread17LinearCombinationIaLi1EiiLNS1H_9ScaleType4KindE0ELNS_15FloatRoundStyleE2EaEENS1_15EpilogueDefaultEEEEEvvEEEEvNT_6ParamsE)
	.align		4
        /*000c*/ 	.word	index@(__assertfail)
	.align		4
        /*0010*/ 	.word	0x00000000
	.align		4
        /*0014*/ 	.word	0xfffffffe
	.align		4
        /*0018*/ 	.word	0x00000000
	.align		4
        /*001c*/ 	.word	0xfffffffd
	.align		4
        /*0020*/ 	.word	0x00000000
	.align		4
        /*0024*/ 	.word	0xfffffffc


//--------------------- .nv.constant4             --------------------------
	.section	.nv.constant4,"a",@progbits
	.align	8
	.align		8
.nv.constant4:
        /*0000*/ 	.dword	__assertfail
	.align		8
        /*0008*/ 	.dword	__unnamed_1
	.align		8
        /*0010*/ 	.dword	_ZN40_INTERNAL_15ba3ecb_4_k_cu_f3375914_241494cuda3std3__45__cpo5beginE
	.align		8
        /*0018*/ 	.dword	_ZN40_INTERNAL_15ba3ecb_4_k_cu_f3375914_241494cuda3std3__45__cpo3endE
	.align		8
        /*0020*/ 	.dword	_ZN40_INTERNAL_15ba3ecb_4_k_cu_f3375914_241494cuda3std3__45__cpo6cbeginE
	.align		8
        /*0028*/ 	.dword	_ZN40_INTERNAL_15ba3ecb_4_k_cu_f3375914_241494cuda3std3__45__cpo4cendE
	.align		8
        /*0030*/ 	.dword	_ZN40_INTERNAL_15ba3ecb_4_k_cu_f3375914_241494cuda3std3__442_GLOBAL__N__15ba3ecb_4_k_cu_f3375914_241496ignoreE
	.align		8
        /*0038*/ 	.dword	_ZN40_INTERNAL_15ba3ecb_4_k_cu_f3375914_241494cuda3std3__419piecewise_constructE
	.align		8
        /*0040*/ 	.dword	_ZN40_INTERNAL_15ba3ecb_4_k_cu_f3375914_241494cuda3std3__48in_placeE
	.align		8
        /*0048*/ 	.dword	_ZN40_INTERNAL_15ba3ecb_4_k_cu_f3375914_241494cuda3std6ranges3__45__cpo4swapE
	.align		8
        /*0050*/ 	.dword	_ZN40_INTERNAL_15ba3ecb_4_k_cu_f3375914_241494cuda3std6ranges3__45__cpo9iter_moveE
	.align		8
        /*0058*/ 	.dword	_ZN40_INTERNAL_15ba3ecb_4_k_cu_f3375914_241494cute7productE
	.align		8
        /*0060*/ 	.dword	_ZN40_INTERNAL_15ba3ecb_4_k_cu_f3375914_241494cute1_E
	.align		8
        /*0068*/ 	.dword	$str$22
	.align		8
        /*0070*/ 	.dword	$str$23


//--------------------- .text._ZN7cutlass13device_kernelINS_4gemm6kernel13GemmUniversalIN4cute5tupleIJiiiiEEENS1_10collective13CollectiveMmaINS1_34MainloopSm90TmaGmmaWarpSpecializedILi28ENS5_IJNS4_1CILi1EEENSA_ILi8EEESB_EEENS1_35KernelTmaWarpSpecializedCooperativeEEENS5_IJNSA_ILi128EEESG_NSA_ILi32EEEEEEaNS5_IJlSB_lEEEaSJ_NS4_8TiledMMAINS4_8MMA_AtomIJNS4_4SM904GMMA27MMA_64x128x32_S32S8S8_SS_TNEEEENS4_6LayoutINS5_IJNSA_ILi2EEESB_SB_EEENS5_IJSB_NSA_ILi0EEEST_EEEEENS5_IJNS4_10UnderscoreESW_SW_EEEEENS4_23SM90_TMA_LOAD_MULTICASTENS4_14ComposedLayoutINS4_7SwizzleILi1ELi4ELi3EEENS4_18smem_ptr_flag_bitsILi8EEENSQ_INS5_IJSC_SH_EEENS5_IJSH_SB_EEEEEEEvNS4_8identityENS4_13SM90_TMA_LOADES18_vS19_EENS_8epilogue10collective6detail29Sm90TmaWarpSpecializedAdapterINS1D_15DefaultEpilogueIaSJ_SJ_NS1C_6thread17LinearCombinationIaLi1EiiLNS1H_9ScaleType4KindE0ELNS_15FloatRoundStyleE2EaEENS1_15EpilogueDefaultEEEEEvvEEEEvNT_6ParamsE --------------------------
	.section	.text._ZN7cutlass13device_kernelINS_4gemm6kernel13GemmUniversalIN4cute5tupleIJiiiiEEENS1_10collective13CollectiveMmaINS1_34MainloopSm90TmaGmmaWarpSpecializedILi28ENS5_IJNS4_1CILi1EEENSA_ILi8EEESB_EEENS1_35KernelTmaWarpSpecializedCooperativeEEENS5_IJNSA_ILi128EEESG_NSA_ILi32EEEEEEaNS5_IJlSB_lEEEaSJ_NS4_8TiledMMAINS4_8MMA_AtomIJNS4_4SM904GMMA27MMA_64x128x32_S32S8S8_SS_TNEEEENS4_6LayoutINS5_IJNSA_ILi2EEESB_SB_EEENS5_IJSB_NSA_ILi0EEEST_EEEEENS5_IJNS4_10UnderscoreESW_SW_EEEEENS4_23SM90_TMA_LOAD_MULTICASTENS4_14ComposedLayoutINS4_7SwizzleILi1ELi4ELi3EEENS4_18smem_ptr_flag_bitsILi8EEENSQ_INS5_IJSC_SH_EEENS5_IJSH_SB_EEEEEEEvNS4_8identityENS4_13SM90_TMA_LOADES18_vS19_EENS_8epilogue10collective6detail29Sm90TmaWarpSpecializedAdapterINS1D_15DefaultEpilogueIaSJ_SJ_NS1C_6thread17LinearCombinationIaLi1EiiLNS1H_9ScaleType4KindE0ELNS_15FloatRoundStyleE2EaEENS1_15EpilogueDefaultEEEEEvvEEEEvNT_6ParamsE,"ax",@progbits
	.align	128
.text._ZN7cutlass13device_kernelINS_4gemm6kernel13GemmUniversalIN4cute5tupleIJiiiiEEENS1_10collective13CollectiveMmaINS1_34MainloopSm90TmaGmmaWarpSpecializedILi28ENS5_IJNS4_1CILi1EEENSA_ILi8EEESB_EEENS1_35KernelTmaWarpSpecializedCooperativeEEENS5_IJNSA_ILi128EEESG_NSA_ILi32EEEEEEaNS5_IJlSB_lEEEaSJ_NS4_8TiledMMAINS4_8MMA_AtomIJNS4_4SM904GMMA27MMA_64x128x32_S32S8S8_SS_TNEEEENS4_6LayoutINS5_IJNSA_ILi2EEESB_SB_EEENS5_IJSB_NSA_ILi0EEEST_EEEEENS5_IJNS4_10UnderscoreESW_SW_EEEEENS4_23SM90_TMA_LOAD_MULTICASTENS4_14ComposedLayoutINS4_7SwizzleILi1ELi4ELi3EEENS4_18smem_ptr_flag_bitsILi8EEENSQ_INS5_IJSC_SH_EEENS5_IJSH_SB_EEEEEEEvNS4_8identityENS4_13SM90_TMA_LOADES18_vS19_EENS_8epilogue10collective6detail29Sm90TmaWarpSpecializedAdapterINS1D_15DefaultEpilogueIaSJ_SJ_NS1C_6thread17LinearCombinationIaLi1EiiLNS1H_9ScaleType4KindE0ELNS_15FloatRoundStyleE2EaEENS1_15EpilogueDefaultEEEEEvvEEEEvNT_6ParamsE:
        .type           _ZN7cutlass13device_kernelINS_4gemm6kernel13GemmUniversalIN4cute5tupleIJiiiiEEENS1_10collective13CollectiveMmaINS1_34MainloopSm90TmaGmmaWarpSpecializedILi28ENS5_IJNS4_1CILi1EEENSA_ILi8EEESB_EEENS1_35KernelTmaWarpSpecializedCooperativeEEENS5_IJNSA_ILi128EEESG_NSA_ILi32EEEEEEaNS5_IJlSB_lEEEaSJ_NS4_8TiledMMAINS4_8MMA_AtomIJNS4_4SM904GMMA27MMA_64x128x32_S32S8S8_SS_TNEEEENS4_6LayoutINS5_IJNSA_ILi2EEESB_SB_EEENS5_IJSB_NSA_ILi0EEEST_EEEEENS5_IJNS4_10UnderscoreESW_SW_EEEEENS4_23SM90_TMA_LOAD_MULTICASTENS4_14ComposedLayoutINS4_7SwizzleILi1ELi4ELi3EEENS4_18smem_ptr_flag_bitsILi8EEENSQ_INS5_IJSC_SH_EEENS5_IJSH_SB_EEEEEEEvNS4_8identityENS4_13SM90_TMA_LOADES18_vS19_EENS_8epilogue10collective6detail29Sm90TmaWarpSpecializedAdapterINS1D_15DefaultEpilogueIaSJ_SJ_NS1C_6thread17LinearCombinationIaLi1EiiLNS1H_9ScaleType4KindE0ELNS_15FloatRoundStyleE2EaEENS1_15EpilogueDefaultEEEEEvvEEEEvNT_6ParamsE,@function
        .size           _ZN7cutlass13device_kernelINS_4gemm6kernel13GemmUniversalIN4cute5tupleIJiiiiEEENS1_10collective13CollectiveMmaINS1_34MainloopSm90TmaGmmaWarpSpecializedILi28ENS5_IJNS4_1CILi1EEENSA_ILi8EEESB_EEENS1_35KernelTmaWarpSpecializedCooperativeEEENS5_IJNSA_ILi128EEESG_NSA_ILi32EEEEEEaNS5_IJlSB_lEEEaSJ_NS4_8TiledMMAINS4_8MMA_AtomIJNS4_4SM904GMMA27MMA_64x128x32_S32S8S8_SS_TNEEEENS4_6LayoutINS5_IJNSA_ILi2EEESB_SB_EEENS5_IJSB_NSA_ILi0EEEST_EEEEENS5_IJNS4_10UnderscoreESW_SW_EEEEENS4_23SM90_TMA_LOAD_MULTICASTENS4_14ComposedLayoutINS4_7SwizzleILi1ELi4ELi3EEENS4_18smem_ptr_flag_bitsILi8EEENSQ_INS5_IJSC_SH_EEENS5_IJSH_SB_EEEEEEEvNS4_8identityENS4_13SM90_TMA_LOADES18_vS19_EENS_8epilogue10collective6detail29Sm90TmaWarpSpecializedAdapterINS1D_15DefaultEpilogueIaSJ_SJ_NS1C_6thread17LinearCombinationIaLi1EiiLNS1H_9ScaleType4KindE0ELNS_15FloatRoundStyleE2EaEENS1_15EpilogueDefaultEEEEEvvEEEEvNT_6ParamsE,(.L_x_250 - _ZN7cutlass13device_kernelINS_4gemm6kernel13GemmUniversalIN4cute5tupleIJiiiiEEENS1_10collective13CollectiveMmaINS1_34MainloopSm90TmaGmmaWarpSpecializedILi28ENS5_IJNS4_1CILi1EEENSA_ILi8EEESB_EEENS1_35KernelTmaWarpSpecializedCooperativeEEENS5_IJNSA_ILi128EEESG_NSA_ILi32EEEEEEaNS5_IJlSB_lEEEaSJ_NS4_8TiledMMAINS4_8MMA_AtomIJNS4_4SM904GMMA27MMA_64x128x32_S32S8S8_SS_TNEEEENS4_6LayoutINS5_IJNSA_ILi2EEESB_SB_EEENS5_IJSB_NSA_ILi0EEEST_EEEEENS5_IJNS4_10UnderscoreESW_SW_EEEEENS4_23SM90_TMA_LOAD_MULTICASTENS4_14ComposedLayoutINS4_7SwizzleILi1ELi4ELi3EEENS4_18smem_ptr_flag_bitsILi8EEENSQ_INS5_IJSC_SH_EEENS5_IJSH_SB_EEEEEEEvNS4_8identityENS4_13SM90_TMA_LOADES18_vS19_EENS_8epilogue10collective6detail29Sm90TmaWarpSpecializedAdapterINS1D_15DefaultEpilogueIaSJ_SJ_NS1C_6thread17LinearCombinationIaLi1EiiLNS1H_9ScaleType4KindE0ELNS_15FloatRoundStyleE2EaEENS1_15EpilogueDefaultEEEEEvvEEEEvNT_6ParamsE)
        .other          _ZN7cutlass13device_kernelINS_4gemm6kernel13GemmUniversalIN4cute5tupleIJiiiiEEENS1_10collective13CollectiveMmaINS1_34MainloopSm90TmaGmmaWarpSpecializedILi28ENS5_IJNS4_1CILi1EEENSA_ILi8EEESB_EEENS1_35KernelTmaWarpSpecializedCooperativeEEENS5_IJNSA_ILi128EEESG_NSA_ILi32EEEEEEaNS5_IJlSB_lEEEaSJ_NS4_8TiledMMAINS4_8MMA_AtomIJNS4_4SM904GMMA27MMA_64x128x32_S32S8S8_SS_TNEEEENS4_6LayoutINS5_IJNSA_ILi2EEESB_SB_EEENS5_IJSB_NSA_ILi0EEEST_EEEEENS5_IJNS4_10UnderscoreESW_SW_EEEEENS4_23SM90_TMA_LOAD_MULTICASTENS4_14ComposedLayoutINS4_7SwizzleILi1ELi4ELi3EEENS4_18smem_ptr_flag_bitsILi8EEENSQ_INS5_IJSC_SH_EEENS5_IJSH_SB_EEEEEEEvNS4_8identityENS4_13SM90_TMA_LOADES18_vS19_EENS_8epilogue10collective6detail29Sm90TmaWarpSpecializedAdapterINS1D_15DefaultEpilogueIaSJ_SJ_NS1C_6thread17LinearCombinationIaLi1EiiLNS1H_9ScaleType4KindE0ELNS_15FloatRoundStyleE2EaEENS1_15EpilogueDefaultEEEEEvvEEEEvNT_6ParamsE,@"STO_CUDA_ENTRY STV_DEFAULT"
_ZN7cutlass13device_kernelINS_4gemm6kernel13GemmUniversalIN4cute5tupleIJiiiiEEENS1_10collective13CollectiveMmaINS1_34MainloopSm90TmaGmmaWarpSpecializedILi28ENS5_IJNS4_1CILi1EEENSA_ILi8EEESB_EEENS1_35KernelTmaWarpSpecializedCooperativeEEENS5_IJNSA_ILi128EEESG_NSA_ILi32EEEEEEaNS5_IJlSB_lEEEaSJ_NS4_8TiledMMAINS4_8MMA_AtomIJNS4_4SM904GMMA27MMA_64x128x32_S32S8S8_SS_TNEEEENS4_6LayoutINS5_IJNSA_ILi2EEESB_SB_EEENS5_IJSB_NSA_ILi0EEEST_EEEEENS5_IJNS4_10UnderscoreESW_SW_EEEEENS4_23SM90_TMA_LOAD_MULTICASTENS4_14ComposedLayoutINS4_7SwizzleILi1ELi4ELi3EEENS4_18smem_ptr_flag_bitsILi8EEENSQ_INS5_IJSC_SH_EEENS5_IJSH_SB_EEEEEEEvNS4_8identityENS4_13SM90_TMA_LOADES18_vS19_EENS_8epilogue10collective6detail29Sm90TmaWarpSpecializedAdapterINS1D_15DefaultEpilogueIaSJ_SJ_NS1C_6thread17LinearCombinationIaLi1EiiLNS1H_9ScaleType4KindE0ELNS_15FloatRoundStyleE2EaEENS1_15EpilogueDefaultEEEEEvvEEEEvNT_6ParamsE:
[----:B------:R-:W0:Y:S01]  /*0000*/  LDC R1, c[0x0][0x28] ;  /* 0x00000a00ff017b82 */ /* 0x000e220000000800 */
[----:B------:R-:W1:Y:S01]  /*0010*/  S2R R93, SR_TID.X ;  /* 0x00000000005d7919 */ /* 0x000e620000002100 */
[----:B------:R-:W-:Y:S01]  /*0020*/  ELECT P0, URZ, PT ;  /* 0x00000000003f782f */ /* 0x000fe20003800000 */
[----:B------:R-:W-:Y:S01]  /*0030*/  BSSY B0, `(.L_x_0) ;  /* 0x000000f000007945 */ /* 0x000fe20003800000 */
[--C-:B-1----:R-:W-:Y:S02]  /*0040*/  SHF.R.U32.HI R0, RZ, 0x5, R93.reuse ;  /* 0x00000005ff007819 */ /* 0x102fe4000001165d */
[----:B------:R-:W-:-:S03]  /*0050*/  SHF.R.U32.HI R6, RZ, 0x7, R93 ;  /* 0x00000007ff067819 */ /* 0x000fc6000001165d */
[----:B------:R-:W1:Y:S04]  /*0060*/  SHFL.IDX PT, R3, R0, RZ, 0x1f ;  /* 0x00001fff00037589 */ /* 0x000e6800000e0000 */
[----:B------:R2:W3:Y:S01]  /*0070*/  SHFL.IDX PT, R2, R6, RZ, 0x1f ;  /* 0x00001fff06027589 */ /* 0x0004e200000e0000 */
[----:B-1----:R-:W-:-:S13]  /*0080*/  ISETP.NE.OR P0, PT, R3, RZ, !P0 ;  /* 0x000000ff0300720c */ /* 0x002fda0004705670 */
[----:B0-23--:R-:W-:Y:S05]  /*0090*/  @P0 BRA `(.L_x_1) ;  /* 0x0000000000200947 */ /* 0x00dfea0003800000 */
[----:B------:R-:W-:Y:S02]  /*00a0*/  ULDC.64 UR4, c[0x0][0x198] ;  /* 0x0000660000047ab9 */ /* 0x000fe40000000a00 */
[----:B------:R-:W-:Y:S02]  /*00b0*/  UIADD3 UR6, UP0, UR4, 0xf0, URZ ;  /* 0x000000f004067890 */ /* 0x000fe4000ff1e03f */
[----:B------:R-:W-:Y:S02]  /*00c0*/  UIADD3 UR4, UP1, UR4, 0x1f0, URZ ;  /* 0x000001f004047890 */ /* 0x000fe4000ff3e03f */
[----:B------:R-:W-:Y:S02]  /*00d0*/  UIADD3.X UR7, URZ, UR5, URZ, UP0, !UPT ;  /* 0x000000053f077290 */ /* 0x000fe400087fe43f */
[----:B------:R-:W-:-:S07]  /*00e0*/  UIADD3.X UR5, URZ, UR5, URZ, UP1, !UPT ;  /* 0x000000053f057290 */ /* 0x000fce0008ffe43f */
[----:B------:R0:W-:Y:S02]  /*00f0*/  UTMACCTL.PF [UR6] ;  /* 0x00000000060079b9 */ /* 0x0001e40008040000 */
[----:B------:R0:W-:Y:S02]  /*0100*/  UTMACCTL.PF [UR4] ;  /* 0x00000000040079b9 */ /* 0x0001e40008040000 */
[----:B0-----:R-:W-:Y:S01]  /*0110*/  NOP ;  /* 0x0000000000007918 */ /* 0x001fe20000000000 */
.L_x_1:
[----:B------:R-:W-:Y:S05]  /*0120*/  BSYNC B0 ;  /* 0x0000000000007941 */ /* 0x000fea0003800000 */
.L_x_0:
[----:B------:R-:W0:Y:S02]  /*0130*/  SHFL.IDX PT, R5, R0, RZ, 0x1f ;  /* 0x00001fff00057589 */ /* 0x000e2400000e0000 */
[----:B0-----:R-:W-:-:S13]  /*0140*/  ISETP.NE.AND P0, PT, R5, RZ, PT ;  /* 0x000000ff0500720c */ /* 0x001fda0003f05270 */
[----:B------:R-:W-:Y:S05]  /*0150*/  @P0 BRA `(.L_x_2) ;  /* 0x0000000400240947 */ /* 0x000fea0003800000 */
[----:B------:R-:W-:Y:S01]  /*0160*/  ELECT P0, URZ, PT ;  /* 0x00000000003f782f */ /* 0x000fe20003800000 */
[----:B------:R-:W-:-:S12]  /*0170*/  BSSY B0, `(.L_x_2) ;  /* 0x0000047000007945 */ /* 0x000fd80003800000 */
[----:B------:R-:W-:Y:S05]  /*0180*/  @!P0 BRA `(.L_x_3) ;  /* 0x0000000400148947 */ /* 0x000fea0003800000 */
[----:B------:R-:W0:Y:S01]  /*0190*/  S2UR UR8, SR_CgaCtaId ;  /* 0x00000000000879c3 */ /* 0x000e220000008800 */
[----:B------:R-:W-:Y:S01]  /*01a0*/  UMOV UR4, 0x400 ;  /* 0x0000040000047882 */ /* 0x000fe20000000000 */
[----:B------:R-:W-:Y:S01]  /*01b0*/  UMOV UR5, 0x1 ;  /* 0x0000000100057882 */ /* 0x000fe20000000000 */
[----:B------:R-:W-:Y:S02]  /*01c0*/  UMOV UR6, 0x10 ;  /* 0x0000001000067882 */ /* 0x000fe40000000000 */
[----:B------:R-:W-:-:S04]  /*01d0*/  UIADD3 UR6, -UR6, 0x100000, URZ ;  /* 0x0010000006067890 */ /* 0x000fc8000fffe13f */
[----:B------:R-:W-:Y:S02]  /*01e0*/  USHF.L.U32 UR7, UR6, 0xb, URZ ;  /* 0x0000000b06077899 */ /* 0x000fe4000800063f */
[----:B------:R-:W-:Y:S02]  /*01f0*/  USHF.L.U32 UR6, UR6, 0x1, URZ ;  /* 0x0000000106067899 */ /* 0x000fe4000800063f */
[----:B0-----:R-:W-:Y:S02]  /*0200*/  ULEA UR8, UR8, UR4, 0x18 ;  /* 0x0000000408087291 */ /* 0x001fe4000f8ec03f */
[----:B------:R-:W-:-:S04]  /*0210*/  UIADD3 UR4, -UR5, 0x100000, URZ ;  /* 0x0010000005047890 */ /* 0x000fc8000fffe13f */
[----:B------:R-:W-:Y:S02]  /*0220*/  USHF.L.U32 UR5, UR4, 0xb, URZ ;  /* 0x0000000b04057899 */ /* 0x000fe4000800063f */
[----:B------:R-:W-:Y:S01]  /*0230*/  USHF.L.U32 UR4, UR4, 0x1, URZ ;  /* 0x0000000104047899 */ /* 0x000fe2000800063f */
[----:B------:R-:W0:Y:S11]  /*0240*/  FENCE.VIEW.ASYNC.S ;  /* 0x00000000000073c6 */ /* 0x000e360000000000 */
[----:B0-----:R0:W1:Y:S01]  /*0250*/  SYNCS.EXCH.64 URZ, [UR8], UR4 ;  /* 0x00000004083f75b2 */ /* 0x0010620008000100 */
[----:B------:R0:W2:Y:S01]  /*0260*/  SYNCS.EXCH.64 URZ, [UR8+0xe0], UR6 ;  /* 0x0000e006083f75b2 */ /* 0x0000a20008000100 */
[----:B------:R0:W3:Y:S01]  /*0270*/  SYNCS.EXCH.64 URZ, [UR8+0x8], UR4 ;  /* 0x00000804083f75b2 */ /* 0x0000e20008000100 */
[----:B------:R0:W4:Y:S01]  /*0280*/  SYNCS.EXCH.64 URZ, [UR8+0xe8], UR6 ;  /* 0x0000e806083f75b2 */ /* 0x0001220008000100 */
[----:B------:R0:W0:Y:S01]  /*0290*/  SYNCS.EXCH.64 URZ, [UR8+0x10], UR4 ;  /* 0x00001004083f75b2 */ /* 0x0000220008000100 */
        /* <DEDUP_REMOVED lines=51> */
[----:B-1234-:R-:W-:Y:S01]  /*05d0*/  NOP ;  /* 0x0000000000007918 */ /* 0x01efe20000000000 */
.L_x_3:
[----:B0-----:R-:W-:Y:S05]  /*05e0*/  BSYNC B0 ;  /* 0x0000000000007941 */ /* 0x001fea0003800000 */
.L_x_2:
[----:B------:R-:W0:Y:S01]  /*05f0*/  SHFL.IDX PT, R0, R0, RZ, 0x1f ;  /* 0x00001fff00007589 */ /* 0x000e2200000e0000 */
[----:B------:R-:W-:Y:S01]  /*0600*/  SHF.R.S32.HI R8, RZ, 0x1f, R93 ;  /* 0x0000001fff087819 */ /* 0x000fe2000001145d */
[----:B------:R-:W1:Y:S01]  /*0610*/  S2UR UR8, SR_CTAID.X ;  /* 0x00000000000879c3 */ /* 0x000e620000002500 */
[----:B------:R-:W-:Y:S01]  /*0620*/  ELECT P0, URZ, PT ;  /* 0x00000000003f782f */ /* 0x000fe20003800000 */
[----:B------:R-:W2:Y:S01]  /*0630*/  S2R R4, SR_CTAID.Y ;  /* 0x0000000000047919 */ /* 0x000ea20000002600 */
[----:B------:R-:W-:Y:S01]  /*0640*/  LEA.HI R8, R8, R93, RZ, 0x7 ;  /* 0x0000005d08087211 */ /* 0x000fe200078f38ff */
[----:B------:R-:W-:Y:S01]  /*0650*/  ULDC UR4, c[0x0][0x154] ;  /* 0x0000550000047ab9 */ /* 0x000fe20000000800 */
[----:B------:R-:W-:Y:S01]  /*0660*/  SHF.R.S32.HI R10, RZ, 0x1f, R5 ;  /* 0x0000001fff0a7819 */ /* 0x000fe20000011405 */
[----:B------:R-:W-:Y:S01]  /*0670*/  NOP ;  /* 0x0000000000007918 */ /* 0x000fe20000000000 */
[----:B------:R-:W-:Y:S01]  /*0680*/  LOP3.LUT R8, R8, 0xffffff80, RZ, 0xc0, !PT ;  /* 0xffffff8008087812 */ /* 0x000fe200078ec0ff */
[----:B------:R-:W3:Y:S01]  /*0690*/  LDC R14, c[0x0][0x140] ;  /* 0x00005000ff0e7b82 */ /* 0x000ee20000000800 */
[----:B------:R-:W-:Y:S01]  /*06a0*/  LEA.HI R10, R10, R5, RZ, 0x2 ;  /* 0x000000050a0a7211 */ /* 0x000fe200078f10ff */
[----:B------:R-:W-:-:S02]  /*06b0*/  NOP ;  /* 0x0000000000007918 */ /* 0x000fc40000000000 */
[----:B------:R-:W-:Y:S01]  /*06c0*/  IMAD.IADD R8, R93, 0x1, -R8 ;  /* 0x000000015d087824 */ /* 0x000fe200078e0a08 */
[----:B------:R-:W-:-:S03]  /*06d0*/  LOP3.LUT R10, R10, 0x3ffffffc, RZ, 0xc0, !PT ;  /* 0x3ffffffc0a0a7812 */ /* 0x000fc600078ec0ff */
[----:B------:R-:W4:Y:S01]  /*06e0*/  LDC R12, c[0x0][0x144] ;  /* 0x00005100ff0c7b82 */ /* 0x000f220000000800 */
[----:B------:R-:W-:Y:S01]  /*06f0*/  SHF.R.S32.HI R7, RZ, 0x1f, R8 ;  /* 0x0000001fff077819 */ /* 0x000fe20000011408 */
[----:B------:R-:W-:Y:S01]  /*0700*/  IMAD.IADD R10, R5, 0x1, -R10 ;  /* 0x00000001050a7824 */ /* 0x000fe200078e0a0a */
[----:B------:R-:W-:Y:S02]  /*0710*/  LOP3.LUT P2, RZ, R8, 0x7, RZ, 0xc0, !PT ;  /* 0x0000000708ff7812 */ /* 0x000fe4000784c0ff */
[----:B------:R-:W-:Y:S01]  /*0720*/  LEA.HI R7, R7, R8, RZ, 0x3 ;  /* 0x0000000807077211 */ /* 0x000fe200078f18ff */
[----:B------:R-:W-:Y:S01]  /*0730*/  VIADD R8, R2, 0xffffffff ;  /* 0xffffffff02087836 */ /* 0x000fe20000000000 */
[----:B0-----:R-:W-:Y:S02]  /*0740*/  ISETP.NE.OR P0, PT, R0, RZ, !P0 ;  /* 0x000000ff0000720c */ /* 0x001fe40004705670 */
[--C-:B------:R-:W-:Y:S02]  /*0750*/  SHF.R.S32.HI R0, RZ, 0x3, R7.reuse ;  /* 0x00000003ff007819 */ /* 0x100fe40000011407 */
[----:B------:R-:W-:-:S02]  /*0760*/  SHF.R.S32.HI R7, RZ, 0x1f, R7 ;  /* 0x0000001fff077819 */ /* 0x000fc40000011407 */
[----:B-1----:R-:W-:Y:S02]  /*0770*/  I2FP.F32.U32 R11, UR8 ;  /* 0x00000008000b7c45 */ /* 0x002fe40008201000 */
[----:B------:R-:W-:Y:S02]  /*0780*/  LEA.HI R7, R7, R0, RZ, 0x2 ;  /* 0x0000000007077211 */ /* 0x000fe400078f10ff */
[----:B---3--:R-:W-:Y:S02]  /*0790*/  ISETP.EQ.U32.AND P3, PT, R14, 0x1, PT ;  /* 0x000000010e00780c */ /* 0x008fe40003f62070 */
[----:B--2---:R-:W-:Y:S01]  /*07a0*/  I2FP.F32.U32 R9, R4 ;  /* 0x0000000400097245 */ /* 0x004fe20000201000 */
[----:B------:R-:W-:Y:S01]  /*07b0*/  VOTEU.ALL UP0, P0 ;  /* 0x00000000003f7886 */ /* 0x000fe20000000000 */
[----:B------:R-:W-:Y:S01]  /*07c0*/  LOP3.LUT R7, R7, 0xfffffffc, RZ, 0xc0, !PT ;  /* 0xfffffffc07077812 */ /* 0x000fe200078ec0ff */
[----:B------:R-:W-:Y:S01]  /*07d0*/  VOTEU.ALL UP1, P0 ;  /* 0x00000000003f7886 */ /* 0x000fe20000020000 */
[----:B------:R-:W-:Y:S01]  /*07e0*/  ISETP.GE.U32.AND P5, PT, R8, 0x2, PT ;  /* 0x000000020800780c */ /* 0x000fe20003fa6070 */
[----:B------:R-:W-:Y:S01]  /*07f0*/  FMUL R13, R9, UR4 ;  /* 0x00000004090d7c20 */ /* 0x000fe20008400000 */
[----:B------:R-:W0:Y:S01]  /*0800*/  @!UP0 S2UR UR7, SR_CgaCtaId ;  /* 0x00000000000789c3 */ /* 0x000e220000008800 */
[----:B------:R-:W-:Y:S01]  /*0810*/  ULDC UR4, c[0x0][0x150] ;  /* 0x0000540000047ab9 */ /* 0x000fe20000000800 */
[----:B------:R-:W-:-:S02]  /*0820*/  IMAD.IADD R7, R0, 0x1, -R7 ;  /* 0x0000000100077824 */ /* 0x000fc400078e0a07 */
[----:B------:R-:W-:Y:S01]  /*0830*/  FMUL R11, R11, UR4 ;  /* 0x000000040b0b7c20 */ /* 0x000fe20008400000 */
[----:B------:R-:W-:Y:S01]  /*0840*/  SHF.R.S32.HI R0, RZ, 0x1f, R3 ;  /* 0x0000001fff007819 */ /* 0x000fe20000011403 */
[----:B------:R-:W1:Y:S01]  /*0850*/  F2I.U32.TRUNC.NTZ R13, R13 ;  /* 0x0000000d000d7305 */ /* 0x000e62000020f000 */
[----:B------:R-:W-:Y:S01]  /*0860*/  IMAD R7, R10, 0x4, R7 ;  /* 0x000000040a077824 */ /* 0x000fe200078e0207 */
[----:B------:R-:W-:Y:S01]  /*0870*/  UMOV UR4, 0x20 ;  /* 0x0000002000047882 */ /* 0x000fe20000000000 */
[----:B------:R-:W2:Y:S01]  /*0880*/  LDC R9, c[0x0][0x148] ;  /* 0x00005200ff097b82 */ /* 0x000ea20000000800 */
[----:B------:R-:W-:Y:S01]  /*0890*/  LEA.HI R0, R0, R3, RZ, 0x2 ;  /* 0x0000000300007211 */ /* 0x000fe200078f10ff */
[----:B------:R-:W-:Y:S01]  /*08a0*/  IMAD.SHL.U32 R10, R7, 0x4, RZ ;  /* 0x00000004070a7824 */ /* 0x000fe200078e00ff */
[----:B------:R-:W-:Y:S01]  /*08b0*/  @!UP0 UMOV UR6, 0x400 ;  /* 0x0000040000068882 */ /* 0x000fe20000000000 */
[----:B------:R-:W-:-:S04]  /*08c0*/  @!UP0 UIADD3 UR4, -UR4, 0x100000, URZ ;  /* 0x0010000004048890 */ /* 0x000fc8000fffe13f */
[----:B------:R-:W-:Y:S02]  /*08d0*/  @!UP0 USHF.L.U32 UR5, UR4, 0xb, URZ ;  /* 0x0000000b04058899 */ /* 0x000fe4000800063f */
[----:B------:R-:W-:Y:S01]  /*08e0*/  @!UP0 USHF.L.U32 UR4, UR4, 0x1, URZ ;  /* 0x0000000104048899 */ /* 0x000fe2000800063f */
[----:B------:R-:W3:Y:S01]  /*08f0*/  F2I.U32.TRUNC.NTZ R11, R11 ;  /* 0x0000000b000b7305 */ /* 0x000ee2000020f000 */
[----:B------:R-:W-:Y:S02]  /*0900*/  LOP3.LUT R0, R0, 0xfffffffc, RZ, 0xc0, !PT ;  /* 0xfffffffc00007812 */ /* 0x000fe400078ec0ff */
[----:B------:R-:W-:-:S03]  /*0910*/  LOP3.LUT R19, R7, 0xc, R10, 0x78, !PT ;  /* 0x0000000c07137812 */ /* 0x000fc600078e780a */
[----:B------:R-:W-:Y:S02]  /*0920*/  IMAD.IADD R3, R3, 0x1, -R0 ;  /* 0x0000000103037824 */ /* 0x000fe400078e0a00 */
[----:B-1----:R-:W-:Y:S01]  /*0930*/  IMAD.MOV R23, RZ, RZ, -R13 ;  /* 0x000000ffff177224 */ /* 0x002fe200078e0a0d */
[----:B0-----:R-:W-:Y:S02]  /*0940*/  @!UP0 ULEA UR6, UR7, UR6, 0x18 ;  /* 0x0000000607068291 */ /* 0x001fe4000f8ec03f */
[----:B------:R-:W-:Y:S01]  /*0950*/  ISETP.NE.AND P1, PT, R3, 0x3, PT ;  /* 0x000000030300780c */ /* 0x000fe20003f25270 */
[----:B------:R-:W-:Y:S01]  /*0960*/  VOTEU.ALL UP0, P0 ;  /* 0x00000000003f7886 */ /* 0x000fe20000000000 */
[----:B------:R-:W-:Y:S01]  /*0970*/  ISETP.LT.U32.AND P0, PT, R19, 0x8, !P2 ;  /* 0x000000081300780c */ /* 0x000fe20005701070 */
[----:B---3--:R-:W-:Y:S01]  /*0980*/  IMAD.MOV R11, RZ, RZ, -R11 ;  /* 0x000000ffff0b7224 */ /* 0x008fe200078e0a0b */
[----:B------:R-:W-:Y:S02]  /*0990*/  ISETP.EQ.OR P1, PT, R3, RZ, !P1 ;  /* 0x000000ff0300720c */ /* 0x000fe40004f22670 */
[C---:B------:R-:W-:Y:S01]  /*09a0*/  ISETP.NE.AND P2, PT, R2.reuse, RZ, PT ;  /* 0x000000ff0200720c */ /* 0x040fe20003f45270 */
[----:B--2---:R-:W-:Y:S01]  /*09b0*/  IMAD R0, R9, R23, R4 ;  /* 0x0000001709007224 */ /* 0x004fe200078e0204 */
[----:B------:R-:W-:Y:S01]  /*09c0*/  ISETP.EQ.AND P1, PT, R2, RZ, P1 ;  /* 0x000000ff0200720c */ /* 0x000fe20000f22270 */
[----:B----4-:R-:W-:Y:S01]  /*09d0*/  IMAD R7, R12, R11, UR8 ;  /* 0x000000080c077e24 */ /* 0x010fe2000f8e020b */
[----:B------:R-:W0:Y:S02]  /*09e0*/  FENCE.VIEW.ASYNC.S ;  /* 0x00000000000073c6 */ /* 0x000e240000000000 */
[----:B0-----:R0:W1:Y:S01]  /*09f0*/  @!UP0 SYNCS.EXCH.64 URZ, [UR6+0x1d0], UR4 ;  /* 0x0001d004063f85b2 */ /* 0x0010620008000100 */
[----:B------:R-:W-:-:S02]  /*0a00*/  ISETP.NE.AND P4, PT, R0, R19, PT ;  /* 0x000000130000720c */ /* 0x000fc40003f85270 */
[----:B------:R-:W-:Y:S02]  /*0a10*/  SEL R18, RZ, 0x1, !P1 ;  /* 0x00000001ff127807 */ /* 0x000fe40004800000 */
[----:B------:R-:W-:Y:S02]  /*0a20*/  ISETP.EQ.OR P4, PT, R7, RZ, !P4 ;  /* 0x000000ff0700720c */ /* 0x000fe40006782670 */
[----:B------:R-:W-:Y:S02]  /*0a30*/  LOP3.LUT R0, R93, 0x7f, RZ, 0xc0, !PT ;  /* 0x0000007f5d007812 */ /* 0x000fe400078ec0ff */
[----:B------:R-:W-:Y:S02]  /*0a40*/  PLOP3.LUT P0, PT, P0, P4, PT, 0x80, 0x0 ;  /* 0x000000000000781c */ /* 0x000fe40000709070 */
[----:B------:R-:W-:Y:S02]  /*0a50*/  SEL R18, R18, 0x2, P5 ;  /* 0x0000000212127807 */ /* 0x000fe40002800000 */
[----:B------:R-:W-:Y:S01]  /*0a60*/  P2R R100, PR, RZ, 0x1 ;  /* 0x00000001ff647803 */ /* 0x000fe20000000000 */
[----:B------:R0:W2:Y:S01]  /*0a70*/  @!UP1 SYNCS.EXCH.64 URZ, [UR6+0x1d8], UR4 ;  /* 0x0001d804063f95b2 */ /* 0x0000a20008000100 */
[----:B------:R-:W-:Y:S01]  /*0a80*/  NOP ;  /* 0x0000000000007918 */ /* 0x000fe20000000000 */
[----:B------:R-:W-:Y:S06]  /*0a90*/  @!P3 BRA `(.L_x_4) ;  /* 0x000000000008b947 */ /* 0x000fec0003800000 */
[----:B-12---:R-:W-:Y:S01]  /*0aa0*/  UCGABAR_ARV ;  /* 0x00000000000079c7 */ /* 0x006fe20008000000 */
[----:B------:R-:W-:Y:S05]  /*0ab0*/  BRA `(.L_x_5) ;  /* 0x0000000000047947 */ /* 0x000fea0003800000 */
.L_x_4:
[----:B-12---:R-:W-:Y:S01]  /*0ac0*/  NOP ;  /* 0x0000000000007918 */ /* 0x006fe20000000000 */
.L_x_5:
[----:B------:R-:W1:Y:S01]  /*0ad0*/  LDC R2, c[0x0][0x65c] ;  /* 0x00019700ff027b82 */ /* 0x000e620000000800 */
[----:B------:R-:W-:Y:S02]  /*0ae0*/  IMAD.U32 R10, RZ, RZ, UR8 ;  /* 0x00000008ff0a7e24 */ /* 0x000fe4000f8e00ff */
[----:B------:R-:W-:Y:S01]  /*0af0*/  IMAD.MOV.U32 R11, RZ, RZ, RZ ;  /* 0x000000ffff0b7224 */ /* 0x000fe200078e00ff */
[----:B-1----:R-:W-:-:S04]  /*0b00*/  ISETP.NE.AND P1, PT, R2, 0x1, PT ;  /* 0x000000010200780c */ /* 0x002fc80003f25270 */
[----:B------:R-:W-:-:S09]  /*0b10*/  P2R R5, PR, RZ, 0x2 ;  /* 0x00000002ff057803 */ /* 0x000fd20000000000 */
[----:B------:R-:W1:Y:S01]  /*0b20*/  @P1 LDC R17, c[0x0][0x10] ;  /* 0x00000400ff111b82 */ /* 0x000e620000000800 */
[----:B------:R-:W-:Y:S02]  /*0b30*/  @P1 IMAD.MOV.U32 R5, RZ, RZ, RZ ;  /* 0x000000ffff051224 */ /* 0x000fe400078e00ff */
[----:B------:R-:W-:-:S05]  /*0b40*/  @P1 IMAD.MOV.U32 R15, RZ, RZ, RZ ;  /* 0x000000ffff0f1224 */ /* 0x000fca00078e00ff */
[----:B------:R-:W2:Y:S01]  /*0b50*/  @!P1 LDC R13, c[0x0][0xc] ;  /* 0x00000300ff0d9b82 */ /* 0x000ea20000000800 */
[----:B0-----:R-:W-:Y:S01]  /*0b60*/  ULDC UR4, c[0x0][0xc] ;  /* 0x0000030000047ab9 */ /* 0x001fe20000000800 */
[----:B------:R-:W-:Y:S01]  /*0b70*/  ULDC UR5, c[0x0][0x10] ;  /* 0x0000040000057ab9 */ /* 0x000fe20000000800 */
[----:B------:R-:W-:Y:S01]  /*0b80*/  ULDC UR6, c[0x0][0x14] ;  /* 0x0000050000067ab9 */ /* 0x000fe20000000800 */
[----:B------:R-:W-:-:S04]  /*0b90*/  UIMAD.WIDE.U32 UR4, UR4, UR5, URZ ;  /* 0x00000005040472a5 */ /* 0x000fc8000f8e003f */
[----:B------:R-:W-:Y:S02]  /*0ba0*/  UIMAD.WIDE.U32 UR36, UR4, UR6, URZ ;  /* 0x00000006042472a5 */ /* 0x000fe4000f8e003f */
[----:B------:R-:W-:-:S04]  /*0bb0*/  UIMAD UR42, UR5, UR6, URZ ;  /* 0x00000006052a72a4 */ /* 0x000fc8000f8e023f */
[----:B------:R-:W-:Y:S01]  /*0bc0*/  UIADD3 UR42, UR37, UR42, URZ ;  /* 0x0000002a252a7290 */ /* 0x000fe2000fffe03f */
[----:B-1----:R-:W-:-:S04]  /*0bd0*/  @P1 IMAD.WIDE.U32 R16, R17, UR8, R4 ;  /* 0x0000000811101c25 */ /* 0x002fc8000f8e0004 */
[----:B------:R-:W-:Y:S02]  /*0be0*/  @P1 IMAD.IADD R17, R17, 0x1, R15 ;  /* 0x0000000111111824 */ /* 0x000fe400078e020f */
[----:B--2---:R-:W-:-:S04]  /*0bf0*/  @!P1 IMAD.WIDE.U32 R10, R4, R13, R10 ;  /* 0x0000000d040a9225 */ /* 0x004fc800078e000a */
[----:B------:R-:W-:Y:S02]  /*0c00*/  @!P1 IMAD.MOV.U32 R16, RZ, RZ, R10 ;  /* 0x000000ffff109224 */ /* 0x000fe400078e000a */
[----:B------:R-:W-:Y:S01]  /*0c10*/  @!P1 IMAD.MOV.U32 R17, RZ, RZ, R11 ;  /* 0x000000ffff119224 */ /* 0x000fe200078e000b */
[----:B------:R-:W-:Y:S06]  /*0c20*/  @!P3 BRA `(.L_x_6) ;  /* 0x00000000000cb947 */ /* 0x000fec0003800000 */
[----:B------:R-:W-:Y:S01]  /*0c30*/  UCGABAR_WAIT ;  /* 0x0000000000007dc7 */ /* 0x000fe20008000000 */
[----:B------:R-:W-:Y:S01]  /*0c40*/  CCTL.IVALL ;  /* 0x00000000ff00798f */ /* 0x000fe20002000000 */
[----:B------:R-:W-:Y:S05]  /*0c50*/  BRA `(.L_x_7) ;  /* 0x0000000000047947 */ /* 0x000fea0003800000 */
.L_x_6:
[----:B------:R-:W-:Y:S06]  /*0c60*/  BAR.SYNC.DEFER_BLOCKING 0x0 ;  /* 0x0000000000007b1d */ /* 0x000fec0000010000 */
.L_x_7:
[----:B------:R-:W-:Y:S05]  /*0c70*/  @!P2 BRA `(.L_x_8) ;  /* 0x0000004c0058a947 */ /* 0x000fea0003800000 */
[----:B------:R-:W-:-:S13]  /*0c80*/  ISETP.GT.U32.AND P0, PT, R8, 0x1, PT ;  /* 0x000000010800780c */ /* 0x000fda0003f04070 */
[----:B------:R-:W-:Y:S05]  /*0c90*/  @P0 EXIT ;  /* 0x000000000000094d */ /* 0x000fea0003800000 */
[----:B------:R-:W-:Y:S01]  /*0ca0*/  ULDC.64 UR4, c[0x0][0x650] ;  /* 0x0001940000047ab9 */ /* 0x000fe20000000a00 */
[----:B------:R-:W-:Y:S01]  /*0cb0*/  PRMT R3, RZ, 0x7610, R3 ;  /* 0x00007610ff037816 */ /* 0x000fe20000000003 */
[----:B------:R-:W-:Y:S01]  /*0cc0*/  IMAD.MOV.U32 R99, RZ, RZ, -0x1 ;  /* 0xffffffffff637424 */ /* 0x000fe200078e00ff */
[----:B------:R-:W-:Y:S01]  /*0cd0*/  ISETP.GE.U32.AND P0, PT, R16, UR4, PT ;  /* 0x0000000410007c0c */ /* 0x000fe2000bf06070 */
[----:B------:R-:W-:Y:S02]  /*0ce0*/  IMAD.MOV.U32 R98, RZ, RZ, -0x1 ;  /* 0xffffffffff627424 */ /* 0x000fe400078e00ff */
[----:B------:R-:W-:Y:S01]  /*0cf0*/  IMAD.MOV.U32 R22, RZ, RZ, -0x1 ;  /* 0xffffffffff167424 */ /* 0x000fe200078e00ff */
[----:B------:R-:W-:-:S13]  /*0d00*/  ISETP.GE.U32.AND.EX P0, PT, R17, UR5, PT, P0 ;  /* 0x0000000511007c0c */ /* 0x000fda000bf06100 */
[----:B------:R-:W-:Y:S05]  /*0d10*/  @P0 BRA `(.L_x_9) ;  /* 0x00000004002c0947 */ /* 0x000fea0003800000 */
[----:B------:R-:W0:Y:S01]  /*0d20*/  LDC.64 R24, c[0x0][0x628] ;  /* 0x00018a00ff187b82 */ /* 0x000e220000000a00 */
[----:B------:R-:W-:Y:S02]  /*0d30*/  IMAD.MOV.U32 R10, RZ, RZ, R16 ;  /* 0x000000ffff0a7224 */ /* 0x000fe400078e0010 */
[----:B------:R-:W-:-:S05]  /*0d40*/  IMAD.MOV.U32 R11, RZ, RZ, R17 ;  /* 0x000000ffff0b7224 */ /* 0x000fca00078e0011 */
[----:B------:R-:W1:Y:S08]  /*0d50*/  LDC R8, c[0x0][0x630] ;  /* 0x00018c00ff087b82 */ /* 0x000e700000000800 */
[----:B------:R-:W2:Y:S01]  /*0d60*/  LDC.64 R26, c[0x0][0x620] ;  /* 0x00018800ff1a7b82 */ /* 0x000ea20000000a00 */
[----:B0-----:R-:W-:-:S04]  /*0d70*/  ISETP.NE.U32.AND P0, PT, R24, RZ, PT ;  /* 0x000000ff1800720c */ /* 0x001fc80003f05070 */
[----:B------:R-:W-:-:S13]  /*0d80*/  ISETP.NE.AND.EX P0, PT, R25, RZ, PT, P0 ;  /* 0x000000ff1900720c */ /* 0x000fda0003f05300 */
[----:B-12---:R-:W-:Y:S05]  /*0d90*/  @!P0 BRA `(.L_x_10) ;  /* 0x0000000000288947 */ /* 0x006fea0003800000 */
[----:B------:R-:W0:Y:S02]  /*0da0*/  LDC R3, c[0x0][0x634] ;  /* 0x00018d00ff037b82 */ /* 0x000e240000000800 */
[----:B0-----:R-:W-:-:S05]  /*0db0*/  IADD3 R3, P0, R16, R3, RZ ;  /* 0x0000000310037210 */ /* 0x001fca0007f1e0ff */
[----:B------:R-:W-:-:S04]  /*0dc0*/  IMAD.X R21, RZ, RZ, R17, P0 ;  /* 0x000000ffff157224 */ /* 0x000fc800000e0611 */
[----:B------:R-:W-:-:S04]  /*0dd0*/  IMAD.WIDE.U32 R10, R21, R24, RZ ;  /* 0x00000018150a7225 */ /* 0x000fc800078e00ff */
[----:B------:R-:W-:-:S04]  /*0de0*/  IMAD.WIDE.U32 R12, P0, R3, R25, R10 ;  /* 0x00000019030c7225 */ /* 0x000fc8000780000a */
[----:B------:R-:W-:-:S04]  /*0df0*/  IMAD.WIDE.U32 R10, R3, R24, RZ ;  /* 0x00000018030a7225 */ /* 0x000fc800078e00ff */
[----:B------:R-:W-:Y:S01]  /*0e00*/  IMAD.X R15, RZ, RZ, RZ, P0 ;  /* 0x000000ffff0f7224 */ /* 0x000fe200000e06ff */
[----:B------:R-:W-:Y:S01]  /*0e10*/  IADD3 RZ, P0, R11, R12, RZ ;  /* 0x0000000c0bff7210 */ /* 0x000fe20007f1e0ff */
[----:B------:R-:W-:-:S04]  /*0e20*/  IMAD.MOV.U32 R14, RZ, RZ, R13 ;  /* 0x000000ffff0e7224 */ /* 0x000fc800078e000d */
[----:B------:R-:W-:-:S08]  /*0e30*/  IMAD.WIDE.U32.X R10, R21, R25, R14, P0 ;  /* 0x00000019150a7225 */ /* 0x000fd000000e040e */
.L_x_10:
[----:B------:R-:W0:Y:S01]  /*0e40*/  LDC.64 R28, c[0x0][0x640] ;  /* 0x00019000ff1c7b82 */ /* 0x000e220000000a00 */
[-CC-:B------:R-:W-:Y:S02]  /*0e50*/  SHF.R.U64 R30, R10, R8.reuse, R11.reuse ;  /* 0x000000080a1e7219 */ /* 0x180fe4000000120b */
[----:B------:R-:W-:Y:S02]  /*0e60*/  SHF.R.U32.HI R3, RZ, R8, R11 ;  /* 0x00000008ff037219 */ /* 0x000fe4000001160b */
[----:B------:R-:W-:-:S03]  /*0e70*/  IADD3 R5, P0, RZ, -R30, RZ ;  /* 0x8000001eff057210 */ /* 0x000fc60007f1e0ff */
[----:B------:R-:W1:Y:S02]  /*0e80*/  LDC R12, c[0x0][0x618] ;  /* 0x00018600ff0c7b82 */ /* 0x000e640000000800 */
[----:B------:R-:W-:Y:S02]  /*0e90*/  IMAD.X R3, RZ, RZ, ~R3, P0 ;  /* 0x000000ffff037224 */ /* 0x000fe400000e0e03 */
[----:B------:R-:W-:-:S04]  /*0ea0*/  IMAD.WIDE.U32 R10, R5, R26, R16 ;  /* 0x0000001a050a7225 */ /* 0x000fc800078e0010 */
[----:B------:R-:W2:Y:S01]  /*0eb0*/  LDC R20, c[0x0][0x608] ;  /* 0x00018200ff147b82 */ /* 0x000ea20000000800 */
[----:B------:R-:W-:Y:S02]  /*0ec0*/  IMAD R8, R3, R26, RZ ;  /* 0x0000001a03087224 */ /* 0x000fe400078e02ff */
[----:B------:R-:W-:Y:S02]  /*0ed0*/  IMAD.MOV.U32 R3, RZ, RZ, -0x1 ;  /* 0xffffffffff037424 */ /* 0x000fe400078e00ff */
[----:B------:R-:W-:Y:S02]  /*0ee0*/  IMAD R5, R5, R27, R8 ;  /* 0x0000001b05057224 */ /* 0x000fe400078e0208 */
[----:B------:R-:W-:Y:S01]  /*0ef0*/  IMAD R26, R9, R23, R4 ;  /* 0x00000017091a7224 */ /* 0x000fe200078e0204 */
[----:B------:R-:W3:Y:S01]  /*0f00*/  LDC R24, c[0x0][0x658] ;  /* 0x00019600ff187b82 */ /* 0x000ee20000000800 */
[----:B------:R-:W-:Y:S01]  /*0f10*/  IMAD.IADD R5, R11, 0x1, R5 ;  /* 0x000000010b057824 */ /* 0x000fe200078e0205 */
[----:B0-----:R-:W-:Y:S01]  /*0f20*/  ISETP.NE.U32.AND P0, PT, R28, RZ, PT ;  /* 0x000000ff1c00720c */ /* 0x001fe20003f05070 */
[----:B------:R-:W-:-:S03]  /*0f30*/  IMAD.MOV.U32 R23, RZ, RZ, 0x1 ;  /* 0x00000001ff177424 */ /* 0x000fc600078e00ff */
[----:B------:R-:W-:Y:S02]  /*0f40*/  ISETP.NE.AND.EX P0, PT, R29, RZ, PT, P0 ;  /* 0x000000ff1d00720c */ /* 0x000fe40003f05300 */
[----:B------:R-:W0:Y:S01]  /*0f50*/  LDC R22, c[0x0][0x600] ;  /* 0x00018000ff167b82 */ /* 0x000e220000000800 */
[-CC-:B-1----:R-:W-:Y:S02]  /*0f60*/  SHF.R.U64 R14, R10, R12.reuse, R5.reuse ;  /* 0x0000000c0a0e7219 */ /* 0x182fe40000001205 */
[----:B------:R-:W-:-:S05]  /*0f70*/  SHF.R.U32.HI R5, RZ, R12, R5 ;  /* 0x0000000cff057219 */ /* 0x000fca0000011605 */
[----:B------:R-:W1:Y:S01]  /*0f80*/  LDC R15, c[0x0][0x648] ;  /* 0x00019200ff0f7b82 */ /* 0x000e620000000800 */
[-CC-:B--2---:R-:W-:Y:S02]  /*0f90*/  SHF.R.U64 R27, R14, R20.reuse, R5.reuse ;  /* 0x000000140e1b7219 */ /* 0x184fe40000001205 */
[----:B------:R-:W-:-:S05]  /*0fa0*/  SHF.R.U32.HI R5, RZ, R20, R5 ;  /* 0x00000014ff057219 */ /* 0x000fca0000011605 */
[----:B------:R-:W2:Y:S01]  /*0fb0*/  LDC R21, c[0x0][0x638] ;  /* 0x00018e00ff157b82 */ /* 0x000ea20000000800 */
[-CC-:B---3--:R-:W-:Y:S02]  /*0fc0*/  SHF.R.U64 R20, R27, R24.reuse, R5.reuse ;  /* 0x000000181b147219 */ /* 0x188fe40000001205 */
[-C--:B------:R-:W-:Y:S02]  /*0fd0*/  SHF.L.U32 R3, R3, R24.reuse, RZ ;  /* 0x0000001803037219 */ /* 0x080fe400000006ff */
[----:B------:R-:W-:Y:S01]  /*0fe0*/  SHF.R.U32.HI R5, RZ, R24, R5 ;  /* 0x00000018ff057219 */ /* 0x000fe20000011605 */
[----:B------:R-:W-:Y:S01]  /*0ff0*/  IMAD.MOV.U32 R4, RZ, RZ, R20 ;  /* 0x000000ffff047224 */ /* 0x000fe200078e0014 */
[----:B------:R-:W-:Y:S01]  /*1000*/  LOP3.LUT R12, RZ, R3, RZ, 0x33, !PT ;  /* 0x00000003ff0c7212 */ /* 0x000fe200078e33ff */
[----:B------:R-:W3:Y:S01]  /*1010*/  LDC R25, c[0x0][0x610] ;  /* 0x00018400ff197b82 */ /* 0x000ee20000000800 */
[----:B------:R-:W-:Y:S05]  /*1020*/  @!P0 BRA `(.L_x_11) ;  /* 0x0000000000288947 */ /* 0x000fea0003800000 */
[----:B------:R-:W4:Y:S02]  /*1030*/  LDC R3, c[0x0][0x64c] ;  /* 0x00019300ff037b82 */ /* 0x000f240000000800 */
[----:B----4-:R-:W-:-:S05]  /*1040*/  IADD3 R3, P0, R20, R3, RZ ;  /* 0x0000000314037210 */ /* 0x010fca0007f1e0ff */
        /* <DEDUP_REMOVED lines=8> */
.L_x_11:
[----:B-1----:R-:W-:Y:S01]  /*10d0*/  SHF.R.U64 R4, R4, R15, R5 ;  /* 0x0000000f04047219 */ /* 0x002fe20000001205 */
[----:B0-----:R-:W-:Y:S01]  /*10e0*/  VIADD R5, R22, 0xffffffff ;  /* 0xffffffff16057836 */ /* 0x001fe20000000000 */
[----:B------:R-:W-:Y:S02]  /*10f0*/  SHF.L.U32 R3, R23, R24, RZ ;  /* 0x0000001817037219 */ /* 0x000fe400000006ff */
[----:B------:R-:W-:Y:S01]  /*1100*/  LOP3.LUT R12, R27, R12, RZ, 0xc0, !PT ;  /* 0x0000000c1b0c7212 */ /* 0x000fe200078ec0ff */
[----:B------:R-:W-:Y:S01]  /*1110*/  IMAD.MOV R8, RZ, RZ, -R4 ;  /* 0x000000ffff087224 */ /* 0x000fe200078e0a04 */
[----:B------:R-:W-:-:S03]  /*1120*/  SEL R7, R7, R26, !P1 ;  /* 0x0000001a07077207 */ /* 0x000fc60004800000 */
[----:B------:R-:W-:Y:S01]  /*1130*/  IMAD R12, R3, R4, R12 ;  /* 0x00000004030c7224 */ /* 0x000fe200078e020c */
[----:B------:R-:W-:Y:S01]  /*1140*/  LOP3.LUT R4, R14, R5, RZ, 0xc0, !PT ;  /* 0x000000050e047212 */ /* 0x000fe200078ec0ff */
[----:B--2---:R-:W-:Y:S02]  /*1150*/  IMAD R3, R8, R21, R20 ;  /* 0x0000001508037224 */ /* 0x004fe400078e0214 */
[----:B---3--:R-:W-:Y:S02]  /*1160*/  IMAD R7, R12, R25, R7 ;  /* 0x000000190c077224 */ /* 0x008fe400078e0207 */
[----:B------:R-:W-:Y:S02]  /*1170*/  IMAD.MOV.U32 R5, RZ, RZ, 0x1 ;  /* 0x00000001ff057424 */ /* 0x000fe400078e00ff */
[----:B------:R-:W-:Y:S02]  /*1180*/  IMAD R4, R3, R22, R4 ;  /* 0x0000001603047224 */ /* 0x000fe400078e0204 */
[----:B------:R-:W-:Y:S01]  /*1190*/  IMAD.MOV.U32 R22, RZ, RZ, R30 ;  /* 0x000000ffff167224 */ /* 0x000fe200078e001e */
[----:B------:R-:W-:-:S02]  /*11a0*/  PRMT R3, R5, 0x7610, R3 ;  /* 0x0000761005037816 */ /* 0x000fc40000000003 */
[----:B------:R-:W-:Y:S02]  /*11b0*/  SEL R98, R4, R7, !P1 ;  /* 0x0000000704627207 */ /* 0x000fe40004800000 */
[----:B------:R-:W-:-:S07]  /*11c0*/  SEL R99, R7, R4, !P1 ;  /* 0x0000000407637207 */ /* 0x000fce0004800000 */
.L_x_9:
[----:B------:R-:W-:-:S08]  /*11d0*/  NOP ;  /* 0x0000000000007918 */ /* 0x000fd00000000000 */
[----:B------:R-:W0:Y:S02]  /*11e0*/  USETMAXREG.TRY_ALLOC.CTAPOOL UP0, 0xe8 ;  /* 0x000000e8000079c8 */ /* 0x000e240008000600 */
[----:B0-----:R-:W-:-:S13]  /*11f0*/  PLOP3.LUT P0, PT, PT, PT, UP0, 0x80, 0x0 ;  /* 0x000000000000781c */ /* 0x001fda0003f0f008 */
[----:B------:R-:W-:Y:S05]  /*1200*/  @!P0 BRA `(.L_x_9) ;  /* 0xfffffffc00f08947 */ /* 0x000fea000383ffff */
[----:B------:R-:W-:Y:S01]  /*1210*/  ULDC.64 UR4, c[0x0][0x598] ;  /* 0x0001660000047ab9 */ /* 0x000fe20000000a00 */
[----:B------:R-:W-:Y:S01]  /*1220*/  ULDC.64 UR38, c[0x0][0x208] ;  /* 0x0000820000267ab9 */ /* 0x000fe20000000a00 */
[----:B------:R-:W-:-:S04]  /*1230*/  ISETP.NE.U32.AND P0, PT, RZ, UR4, PT ;  /* 0x00000004ff007c0c */ /* 0x000fc8000bf05070 */
[----:B------:R-:W-:-:S13]  /*1240*/  ISETP.NE.AND.EX P0, PT, RZ, UR5, PT, P0 ;  /* 0x00000005ff007c0c */ /* 0x000fda000bf05300 */
[----:B------:R-:W-:Y:S05]  /*1250*/  @!P0 BRA `(.L_x_12) ;  /* 0x00000000001c8947 */ /* 0x000fea0003800000 */
[----:B------:R-:W0:Y:S02]  /*1260*/  LDC.64 R4, c[0x0][0x598] ;  /* 0x00016600ff047b82 */ /* 0x000e240000000a00 */
[----:B0-----:R-:W2:Y:S02]  /*1270*/  LDG.E.64 R4, desc[UR38][R4.64] ;  /* 0x0000002604047981 */ /* 0x001ea4000c1e1b00 */
[----:B--2---:R-:W-:-:S04]  /*1280*/  ISETP.NE.U32.AND P0, PT, R4, RZ, PT ;  /* 0x000000ff0400720c */ /* 0x004fc80003f05070 */
[----:B------:R-:W-:-:S13]  /*1290*/  ISETP.NE.AND.EX P0, PT, R5, RZ, PT, P0 ;  /* 0x000000ff0500720c */ /* 0x000fda0003f05300 */
[----:B------:R-:W-:Y:S05]  /*12a0*/  @!P0 BRA `(.L_x_12) ;  /* 0x0000000000088947 */ /* 0x000fea0003800000 */
[----:B------:R0:W5:Y:S01]  /*12b0*/  LD.E R23, desc[UR38][R4.64] ;  /* 0x0000002604177980 */ /* 0x000162000c101900 */
[----:B------:R-:W-:Y:S05]  /*12c0*/  BRA `(.L_x_13) ;  /* 0x0000000000247947 */ /* 0x000fea0003800000 */
.L_x_12:
[----:B------:R-:W-:Y:S02]  /*12d0*/  ULDC.64 UR4, c[0x0][0x588] ;  /* 0x0001620000047ab9 */ /* 0x000fe40000000a00 */
[----:B------:R-:W-:-:S04]  /*12e0*/  ISETP.NE.U32.AND P0, PT, RZ, UR4, PT ;  /* 0x00000004ff007c0c */ /* 0x000fc8000bf05070 */
[----:B------:R-:W-:-:S13]  /*12f0*/  ISETP.NE.AND.EX P0, PT, RZ, UR5, PT, P0 ;  /* 0x00000005ff007c0c */ /* 0x000fda000bf05300 */
[----:B------:R-:W-:Y:S05]  /*1300*/  @!P0 BRA `(.L_x_14) ;  /* 0x00000000000c8947 */ /* 0x000fea0003800000 */
[----:B------:R-:W0:Y:S02]  /*1310*/  LDC.64 R4, c[0x0][0x588] ;  /* 0x00016200ff047b82 */ /* 0x000e240000000a00 */
[----:B0-----:R1:W5:Y:S01]  /*1320*/  LDG.E R23, desc[UR38][R4.64] ;  /* 0x0000002604177981 */ /* 0x001362000c1e1900 */
[----:B------:R-:W-:Y:S05]  /*1330*/  BRA `(.L_x_13) ;  /* 0x0000000000087947 */ /* 0x000fea0003800000 */
.L_x_14:
[----:B------:R-:W-:Y:S02]  /*1340*/  ULDC UR4, c[0x0][0x580] ;  /* 0x0001600000047ab9 */ /* 0x000fe40000000800 */
[----:B------:R-:W-:-:S07]  /*1350*/  IMAD.U32 R23, RZ, RZ, UR4 ;  /* 0x00000004ff177e24 */ /* 0x000fce000f8e00ff */
.L_x_13:
[----:B------:R-:W-:Y:S02]  /*1360*/  ULDC.64 UR4, c[0x0][0x5a0] ;  /* 0x0001680000047ab9 */ /* 0x000fe40000000a00 */
[----:B------:R-:W-:-:S04]  /*1370*/  ISETP.NE.U32.AND P0, PT, RZ, UR4, PT ;  /* 0x00000004ff007c0c */ /* 0x000fc8000bf05070 */
[----:B------:R-:W-:-:S13]  /*1380*/  ISETP.NE.AND.EX P0, PT, RZ, UR5, PT, P0 ;  /* 0x00000005ff007c0c */ /* 0x000fda000bf05300 */
[----:B------:R-:W-:Y:S05]  /*1390*/  @!P0 BRA `(.L_x_15) ;  /* 0x00000000001c8947 */ /* 0x000fea0003800000 */
[----:B01----:R-:W0:Y:S02]  /*13a0*/  LDC.64 R4, c[0x0][0x5a0] ;  /* 0x00016800ff047b82 */ /* 0x003e240000000a00 */
[----:B0-----:R-:W2:Y:S02]  /*13b0*/  LDG.E.64 R4, desc[UR38][R4.64] ;  /* 0x0000002604047981 */ /* 0x001ea4000c1e1b00 */
[----:B--2---:R-:W-:-:S04]  /*13c0*/  ISETP.NE.U32.AND P0, PT, R4, RZ, PT ;  /* 0x000000ff0400720c */ /* 0x004fc80003f05070 */
[----:B------:R-:W-:-:S13]  /*13d0*/  ISETP.NE.AND.EX P0, PT, R5, RZ, PT, P0 ;  /* 0x000000ff0500720c */ /* 0x000fda0003f05300 */
[----:B------:R-:W-:Y:S05]  /*13e0*/  @!P0 BRA `(.L_x_15) ;  /* 0x0000000000088947 */ /* 0x000fea0003800000 */
[----:B------:R0:W5:Y:S01]  /*13f0*/  LD.E R90, desc[UR38][R4.64] ;  /* 0x00000026045a7980 */ /* 0x000162000c101900 */
[----:B------:R-:W-:Y:S05]  /*1400*/  BRA `(.L_x_16) ;  /* 0x0000000000247947 */ /* 0x000fea0003800000 */
.L_x_15:
[----:B------:R-:W-:Y:S02]  /*1410*/  ULDC.64 UR4, c[0x0][0x590] ;  /* 0x0001640000047ab9 */ /* 0x000fe40000000a00 */
[----:B------:R-:W-:-:S04]  /*1420*/  ISETP.NE.U32.AND P0, PT, RZ, UR4, PT ;  /* 0x00000004ff007c0c */ /* 0x000fc8000bf05070 */
[----:B------:R-:W-:-:S13]  /*1430*/  ISETP.NE.AND.EX P0, PT, RZ, UR5, PT, P0 ;  /* 0x00000005ff007c0c */ /* 0x000fda000bf05300 */
[----:B------:R-:W-:Y:S05]  /*1440*/  @!P0 BRA `(.L_x_17) ;  /* 0x00000000000c8947 */ /* 0x000fea0003800000 */
[----:B------:R-:W2:Y:S02]  /*1450*/  LDC.64 R90, c[0x0][0x590] ;  /* 0x00016400ff5a7b82 */ /* 0x000ea40000000a00 */
[----:B--2---:R2:W5:Y:S01]  /*1460*/  LDG.E R90, desc[UR38][R90.64] ;  /* 0x000000265a5a7981 */ /* 0x004562000c1e1900 */
[----:B------:R-:W-:Y:S05]  /*1470*/  BRA `(.L_x_16) ;  /* 0x0000000000087947 */ /* 0x000fea0003800000 */
.L_x_17:
[----:B------:R-:W-:Y:S02]  /*1480*/  ULDC UR4, c[0x0][0x584] ;  /* 0x0001610000047ab9 */ /* 0x000fe40000000800 */
[----:B------:R-:W-:-:S07]  /*1490*/  IMAD.U32 R90, RZ, RZ, UR4 ;  /* 0x00000004ff5a7e24 */ /* 0x000fce000f8e00ff */
.L_x_16:
[----:B------:R-:W-:-:S13]  /*14a0*/  LOP3.LUT P0, RZ, R3, 0xff, RZ, 0xc0, !PT ;  /* 0x000000ff03ff7812 */ /* 0x000fda000780c0ff */
[----:B------:R-:W-:Y:S05]  /*14b0*/  @!P0 EXIT ;  /* 0x000000000000894d */ /* 0x000fea0003800000 */
[----:B------:R-:W3:Y:S01]  /*14c0*/  LDC R92, c[0x0][0x658] ;  /* 0x00019600ff5c7b82 */ /* 0x000ee20000000800 */
[----:B------:R-:W-:Y:S01]  /*14d0*/  ULDC.64 UR6, c[0x0][0x288] ;  /* 0x0000a20000067ab9 */ /* 0x000fe20000000a00 */
[----:B------:R-:W-:Y:S01]  /*14e0*/  LOP3.LUT R6, R6, 0x1, RZ, 0xc0, !PT ;  /* 0x0000000106067812 */ /* 0x000fe200078ec0ff */
[----:B------:R-:W-:Y:S01]  /*14f0*/  UIADD3 UR4, UR7, 0x1f, URZ ;  /* 0x0000001f07047890 */ /* 0x000fe2000fffe03f */
[----:B------:R-:W-:Y:S01]  /*1500*/  SHF.R.U32.HI R3, RZ, 0x2, R93 ;  /* 0x00000002ff037819 */ /* 0x000fe2000001165d */
[----:B01----:R-:W-:Y:S01]  /*1510*/  IMAD.MOV.U32 R5, RZ, RZ, -0x1 ;  /* 0xffffffffff057424 */ /* 0x003fe200078e00ff */
[----:B------:R-:W-:Y:S01]  /*1520*/  SHF.R.U32.HI R0, RZ, 0x1, R0 ;  /* 0x00000001ff007819 */ /* 0x000fe20000011600 */
[----:B------:R-:W-:Y:S01]  /*1530*/  USHF.R.S32.HI UR5, URZ, 0x1f, UR4 ;  /* 0x0000001f3f057899 */ /* 0x000fe20008011404 */
[----:B------:R-:W-:Y:S01]  /*1540*/  IMAD.SHL.U32 R88, R6, 0x40, RZ ;  /* 0x0000004006587824 */ /* 0x000fe200078e00ff */
[----:B------:R-:W-:Y:S01]  /*1550*/  LOP3.LUT R3, R3, 0x7, RZ, 0xc0, !PT ;  /* 0x0000000703037812 */ /* 0x000fe200078ec0ff */
[----:B------:R-:W-:Y:S01]  /*1560*/  IMAD.MOV.U32 R7, RZ, RZ, 0x1 ;  /* 0x00000001ff077424 */ /* 0x000fe200078e00ff */
[----:B------:R-:W-:Y:S01]  /*1570*/  ULEA.HI UR5, UR5, UR4, URZ, 0x5 ;  /* 0x0000000405057291 */ /* 0x000fe2000f8f283f */
[----:B------:R-:W-:Y:S01]  /*1580*/  LOP3.LUT R0, R0, 0x30, RZ, 0xc0, !PT ;  /* 0x0000003000007812 */ /* 0x000fe200078ec0ff */
[----:B------:R-:W-:Y:S01]  /*1590*/  IMAD.U32 R4, RZ, RZ, UR6 ;  /* 0x00000006ff047e24 */ /* 0x000fe2000f8e00ff */
[--C-:B------:R-:W-:Y:S01]  /*15a0*/  LOP3.LUT R88, R88, 0x40, R3.reuse, 0xe2, !PT ;  /* 0x0000004058587812 */ /* 0x100fe200078ee203 */
[----:B------:R-:W-:Y:S01]  /*15b0*/  USHF.R.S32.HI UR43, URZ, 0x5, UR5 ;  /* 0x000000053f2b7899 */ /* 0x000fe20008011405 */
[-C--:B------:R-:W-:Y:S01]  /*15c0*/  IADD3 R3, RZ, -R0.reuse, -R3 ;  /* 0x80000000ff037210 */ /* 0x080fe20007ffe803 */
[----:B------:R-:W-:Y:S01]  /*15d0*/  ULDC UR4, c[0x0][0x284] ;  /* 0x0000a10000047ab9 */ /* 0x000fe20000000800 */
[C---:B--2---:R-:W-:Y:S01]  /*15e0*/  LOP3.LUT R91, R93.reuse, 0x3, RZ, 0xc0, !PT ;  /* 0x000000035d5b7812 */ /* 0x044fe200078ec0ff */
[----:B------:R-:W-:Y:S01]  /*15f0*/  UISETP.LT.AND UP0, UPT, UR43, 0x1, UPT ;  /* 0x000000012b00788c */ /* 0x000fe2000bf01270 */
[----:B------:R-:W-:Y:S01]  /*1600*/  LOP3.LUT R94, R93, 0x80, RZ, 0xc0, !PT ;  /* 0x000000805d5e7812 */ /* 0x000fe200078ec0ff */
[----:B------:R-:W-:Y:S01]  /*1610*/  IMAD R3, R6, -0x40, R3 ;  /* 0xffffffc006037824 */ /* 0x000fe200078e0203 */
[----:B------:R-:W-:Y:S01]  /*1620*/  LOP3.LUT R88, R88, R0, RZ, 0xfc, !PT ;  /* 0x0000000058587212 */ /* 0x000fe200078efcff */
[----:B------:R-:W-:Y:S01]  /*1630*/  USEL UR44, UR43, 0x1, UP0 ;  /* 0x000000012b2c7887 */ /* 0x000fe20008000000 */
[-C--:B---3--:R-:W-:Y:S01]  /*1640*/  SHF.L.U32 R5, R5, R92.reuse, RZ ;  /* 0x0000005c05057219 */ /* 0x088fe200000006ff */
[----:B------:R-:W-:Y:S01]  /*1650*/  IMAD R91, R91, -0x2, R4 ;  /* 0xfffffffe5b5b7824 */ /* 0x000fe200078e0204 */
[----:B------:R-:W-:Y:S01]  /*1660*/  SHF.L.U32 R92, R7, R92, RZ ;  /* 0x0000005c075c7219 */ /* 0x000fe200000006ff */
[----:B------:R-:W-:Y:S01]  /*1670*/  IMAD.SHL.U32 R93, R93, 0x2, RZ ;  /* 0x000000025d5d7824 */ /* 0x000fe200078e00ff */
[----:B------:R-:W-:Y:S01]  /*1680*/  SHF.R.U32.HI R94, RZ, 0x7, R94 ;  /* 0x00000007ff5e7819 */ /* 0x000fe2000001165e */
[----:B------:R-:W-:Y:S01]  /*1690*/  VIADD R96, R3, UR4 ;  /* 0x0000000403607c36 */ /* 0x000fe20008000000 */
[----:B------:R-:W-:Y:S01]  /*16a0*/  LOP3.LUT R95, RZ, R5, RZ, 0x33, !PT ;  /* 0x00000005ff5f7212 */ /* 0x000fe200078e33ff */
[----:B------:R-:W-:Y:S01]  /*16b0*/  IMAD.MOV.U32 R89, RZ, RZ, RZ ;  /* 0x000000ffff597224 */ /* 0x000fe200078e00ff */
[----:B------:R-:W-:Y:S01]  /*16c0*/  UIADD3 UR44, UR43, -UR44, URZ ;  /* 0x8000002c2b2c7290 */ /* 0x000fe2000fffe03f */
[----:B------:R-:W-:Y:S01]  /*16d0*/  UMOV UR40, URZ ;  /* 0x0000003f00287c82 */ /* 0x000fe20008000000 */
[----:B------:R-:W-:-:S10]  /*16e0*/  UMOV UR41, URZ ;  /* 0x0000003f00297c82 */ /* 0x000fd40008000000 */
.L_x_167:
[----:B0-----:R-:W0:Y:S01]  /*16f0*/  SHFL.IDX PT, R0, R94, RZ, 0x1f ;  /* 0x00001fff5e007589 */ /* 0x001e2200000e0000 */
[----:B-1----:R-:W1:Y:S01]  /*1700*/  S2UR UR7, SR_CgaCtaId ;  /* 0x00000000000779c3 */ /* 0x002e620000008800 */
[----:B------:R-:W-:Y:S01]  /*1710*/  UMOV UR6, 0x400 ;  /* 0x0000040000067882 */ /* 0x000fe20000000000 */
[----:B0-----:R-:W-:Y:S01]  /*1720*/  R2UR UR4, R0 ;  /* 0x00000000000472ca */ /* 0x001fe200000e0000 */
[----:B-1----:R-:W-:-:S12]  /*1730*/  ULEA UR6, UR7, UR6, 0x18 ;  /* 0x0000000607067291 */ /* 0x002fd8000f8ec03f */
[----:B------:R-:W-:-:S04]  /*1740*/  ULEA.HI UR5, UR4, UR4, URZ, 0x1 ;  /* 0x0000000404057291 */ /* 0x000fc8000f8f083f */
[----:B------:R-:W-:-:S04]  /*1750*/  ULOP3.LUT UR5, UR5, 0x1ffffe, URZ, 0xc0, !UPT ;  /* 0x001ffffe05057892 */ /* 0x000fc8000f8ec03f */
[----:B------:R-:W-:-:S03]  /*1760*/  UIADD3 UR5, UR4, -UR5, URZ ;  /* 0x8000000504057290 */ /* 0x000fc6000fffe03f */
[----:B------:R-:W-:Y:S01]  /*1770*/  ULDC UR4, c[0x0][0x28c] ;  /* 0x0000a30000047ab9 */ /* 0x000fe20000000800 */
[----:B------:R-:W-:Y:S01]  /*1780*/  ULEA UR5, UR5, UR6, 0xb ;  /* 0x0000000605057291 */ /* 0x000fe2000f8e583f */
[----:B------:R-:W-:-:S03]  /*1790*/  ISETP.LT.AND P0, PT, RZ, UR4, PT ;  /* 0x00000004ff007c0c */ /* 0x000fc6000bf01270 */
[----:B------:R-:W-:-:S04]  /*17a0*/  UIADD3 UR5, UR5, 0x280, URZ ;  /* 0x0000028005057890 */ /* 0x000fc8000fffe03f */
[----:B------:R-:W-:-:S04]  /*17b0*/  USHF.R.U32.HI UR5, URZ, 0x4, UR5 ;  /* 0x000000043f057899 */ /* 0x000fc80008011605 */
[----:B------:R-:W-:-:S04]  /*17c0*/  ULOP3.LUT UR5, UR5, 0x3fff, URZ, 0xc0, !UPT ;  /* 0x00003fff05057892 */ /* 0x000fc8000f8ec03f */
[----:B------:R-:W-:Y:S01]  /*17d0*/  ULOP3.LUT UR45, UR5, 0x10000, URZ, 0xfc, !UPT ;  /* 0x00010000052d7892 */ /* 0x000fe2000f8efc3f */
[----:B---3--:R-:W-:Y:S11]  /*17e0*/  @P0 BRA `(.L_x_18) ;  /* 0x0000000000400947 */ /* 0x008ff60003800000 */
[----:B------:R-:W-:Y:S01]  /*17f0*/  MOV R0, 0x0 ;  /* 0x0000000000007802 */ /* 0x000fe20000000f00 */
[----:B------:R-:W-:Y:S01]  /*1800*/  ULDC.64 UR4, c[0x4][0x68] ;  /* 0x01001a0000047ab9 */ /* 0x000fe20000000a00 */
[----:B------:R-:W-:Y:S01]  /*1810*/  ULDC.64 UR6, c[0x4][0x8] ;  /* 0x0100020000067ab9 */ /* 0x000fe20000000a00 */
[----:B------:R-:W-:Y:S01]  /*1820*/  IMAD.U32 R4, RZ, RZ, UR4 ;  /* 0x00000004ff047e24 */ /* 0x000fe2000f8e00ff */
[----:B------:R0:W1:Y:S01]  /*1830*/  LDC.64 R14, c[0x4][R0] ;  /* 0x01000000000e7b82 */ /* 0x0000620000000a00 */
[----:B------:R-:W-:Y:S01]  /*1840*/  IMAD.U32 R5, RZ, RZ, UR5 ;  /* 0x00000005ff057e24 */ /* 0x000fe2000f8e00ff */
[----:B------:R-:W-:Y:S01]  /*1850*/  ULDC.64 UR4, c[0x4][0x70] ;  /* 0x01001c0000047ab9 */ /* 0x000fe20000000a00 */
[----:B------:R-:W-:Y:S02]  /*1860*/  IMAD.U32 R10, RZ, RZ, UR6 ;  /* 0x00000006ff0a7e24 */ /* 0x000fe4000f8e00ff */
[----:B------:R-:W-:Y:S02]  /*1870*/  IMAD.U32 R6, RZ, RZ, UR4 ;  /* 0x00000004ff067e24 */ /* 0x000fe4000f8e00ff */
[----:B------:R-:W-:-:S02]  /*1880*/  IMAD.U32 R7, RZ, RZ, UR5 ;  /* 0x00000005ff077e24 */ /* 0x000fc4000f8e00ff */
[----:B------:R-:W-:Y:S02]  /*1890*/  IMAD.U32 R11, RZ, RZ, UR7 ;  /* 0x00000007ff0b7e24 */ /* 0x000fe4000f8e00ff */
[----:B------:R-:W-:Y:S02]  /*18a0*/  IMAD.MOV.U32 R8, RZ, RZ, 0x1e1 ;  /* 0x000001e1ff087424 */ /* 0x000fe400078e00ff */
[----:B------:R-:W-:Y:S02]  /*18b0*/  IMAD.MOV.U32 R12, RZ, RZ, 0x1 ;  /* 0x00000001ff0c7424 */ /* 0x000fe400078e00ff */
[----:B0-----:R-:W-:-:S07]  /*18c0*/  IMAD.MOV.U32 R13, RZ, RZ, RZ ;  /* 0x000000ffff0d7224 */ /* 0x001fce00078e00ff */
[----:B------:R-:W-:-:S07]  /*18d0*/  LEPC R20, `(.L_x_18) ;  /* 0x000000001014794e */ /* 0x000fce0000000000 */
[----:B-1---5:R-:W-:Y:S05]  /*18e0*/  CALL.ABS.NOINC R14 ;  /* 0x000000000e007343 */ /* 0x022fea0003c00000 */
.L_x_18:
[----:B------:R-:W-:-:S04]  /*18f0*/  LOP3.LUT R0, R18, 0x1, RZ, 0xfc, !PT ;  /* 0x0000000112007812 */ /* 0x000fc800078efcff */
[----:B------:R-:W-:-:S13]  /*1900*/  ISETP.NE.AND P0, PT, R0, 0x3, PT ;  /* 0x000000030000780c */ /* 0x000fda0003f05270 */
[----:B------:R-:W-:Y:S05]  /*1910*/  @!P0 BRA `(.L_x_19) ;  /* 0x0000000000048947 */ /* 0x000fea0003800000 */
[----:B------:R-:W-:Y:S01]  /*1920*/  BPT.TRAP 0x1 ;  /* 0x000000040000795c */ /* 0x000fe20000300000 */
.L_x_19:
[----:B------:R-:W0:Y:S01]  /*1930*/  S2UR UR5, SR_CgaCtaId ;  /* 0x00000000000579c3 */ /* 0x000e220000008800 */
[----:B------:R-:W-:Y:S01]  /*1940*/  UMOV UR4, 0x400 ;  /* 0x0000040000047882 */ /* 0x000fe20000000000 */
[----:B------:R-:W-:Y:S02]  /*1950*/  IMAD.U32 R0, RZ, RZ, UR40 ;  /* 0x00000028ff007e24 */ /* 0x000fe4000f8e00ff */
[----:B------:R-:W-:-:S03]  /*1960*/  IMAD.U32 R3, RZ, RZ, UR41 ;  /* 0x00000029ff037e24 */ /* 0x000fc6000f8e00ff */
[----:B------:R-:W-:Y:S01]  /*1970*/  SHF.L.U32 R0, R0, 0x1f, RZ ;  /* 0x0000001f00007819 */ /* 0x000fe200000006ff */
[----:B0-----:R-:W-:-:S06]  /*1980*/  ULEA UR4, UR5, UR4, 0x18 ;  /* 0x0000000405047291 */ /* 0x001fcc000f8ec03f */
[----:B------:R-:W-:-:S04]  /*1990*/  IMAD.U32 R6, RZ, RZ, UR4 ;  /* 0x00000004ff067e24 */ /* 0x000fc8000f8e00ff */
[----:B------:R-:W-:-:S04]  /*19a0*/  IMAD R3, R3, 0x8, R6 ;  /* 0x0000000803037824 */ /* 0x000fc800078e0206 */
[----:B------:R0:W1:Y:S01]  /*19b0*/  SYNCS.PHASECHK.TRANS64.TRYWAIT P1, [R3+URZ], R0 ;  /* 0x00000000030075a7 */ /* 0x000062000802017f */
[----:B------:R-:W-:Y:S05]  /*19c0*/  @!P0 BRA `(.L_x_20) ;  /* 0x0000000000048947 */ /* 0x000fea0003800000 */
[----:B------:R-:W-:Y:S01]  /*19d0*/  BPT.TRAP 0x1 ;  /* 0x000000040000795c */ /* 0x000fe20000300000 */
.L_x_20:
[----:B------:R-:W-:-:S05]  /*19e0*/  IMAD.U32 R4, RZ, RZ, UR44 ;  /* 0x0000002cff047e24 */ /* 0x000fca000f8e00ff */
[----:B------:R-:W-:Y:S01]  /*19f0*/  ISETP.GE.AND P2, PT, R4, 0x1, PT ;  /* 0x000000010400780c */ /* 0x000fe20003f46270 */
[----:B-1----:R-:W-:-:S12]  /*1a00*/  @P1 BRA `(.L_x_21) ;  /* 0x0000000000081947 */ /* 0x002fd80003800000 */
[----:B------:R-:W1:Y:S02]  /*1a10*/  SYNCS.PHASECHK.TRANS64.TRYWAIT P1, [R3+URZ], R0 ;  /* 0x00000000030075a7 */ /* 0x000e64000802017f */
[----:B-1----:R-:W-:Y:S05]  /*1a20*/  @!P1 BRA `(.L_x_22) ;  /* 0x00000060009c9947 */ /* 0x002fea0003800000 */
.L_x_21:
[----:B------:R-:W-:Y:S05]  /*1a30*/  WARPSYNC.ALL ;  /* 0x0000000000007948 */ /* 0x000fea0003800000 */
[----:B------:R-:W-:Y:S01]  /*1a40*/  R2UR UR4, R6 ;  /* 0x00000000060472ca */ /* 0x000fe200000e0000 */
[----:B------:R-:W-:Y:S01]  /*1a50*/  WARPGROUP.ARRIVE ;  /* 0x00000000000079c5 */ /* 0x000fe20000000000 */
[----:B------:R-:W-:Y:S01]  /*1a60*/  UMOV UR5, 0xc0000010 ;  /* 0xc000001000057882 */ /* 0x000fe20000000000 */
[----:B------:R-:W-:-:S10]  /*1a70*/  UMOV UR7, 0xc0000010 ;  /* 0xc000001000077882 */ /* 0x000fd40000000000 */
[----:B------:R-:W-:-:S04]  /*1a80*/  UIADD3 UR4, UR4, 0x1c280, URZ ;  /* 0x0001c28004047890 */ /* 0x000fc8000fffe03f */
[----:B------:R-:W-:-:S04]  /*1a90*/  USHF.R.U32.HI UR4, URZ, 0x4, UR4 ;  /* 0x000000043f047899 */ /* 0x000fc80008011604 */
[----:B------:R-:W-:-:S04]  /*1aa0*/  ULOP3.LUT UR4, UR4, 0x3fff, URZ, 0xc0, !UPT ;  /* 0x00003fff04047892 */ /* 0x000fc8000f8ec03f */
[----:B------:R-:W-:Y:S02]  /*1ab0*/  ULOP3.LUT UR9, UR4, 0x10000, URZ, 0xfc, !UPT ;  /* 0x0001000004097892 */ /* 0x000fe4000f8efc3f */
[----:B------:R-:W-:Y:S02]  /*1ac0*/  ULEA UR4, UR41, UR45, 0x8 ;  /* 0x0000002d29047291 */ /* 0x000fe4000f8e403f */
[----:B------:R-:W-:-:S09]  /*1ad0*/  ULEA UR6, UR41, UR9, 0x8 ;  /* 0x0000000929067291 */ /* 0x000fd2000f8e403f */
[----:B------:R-:W-:Y:S03]  /*1ae0*/  IGMMA.64x128x32.S8.S8 R24, gdesc[UR4], RZ, !UPT, gsb0 ;  /* 0x03600000041879f1 */ /* 0x000fe6000c0410ff */
[----:B------:R-:W-:Y:S02]  /*1af0*/  WARPGROUP.DEPBAR.LE gsb0, 0x0 ;  /* 0x00008000000079c5 */ /* 0x000fe40000010000 */
[----:B------:R-:W-:Y:S05]  /*1b00*/  @!P2 BRA `(.L_x_23) ;  /* 0x0000000000cca947 */ /* 0x000fea0003800000 */
[----:B------:R-:W-:Y:S01]  /*1b10*/  UIADD3 UR4, UR41, 0x1, URZ ;  /* 0x0000000129047890 */ /* 0x000fe2000fffe03f */
[----:B01----:R-:W-:Y:S02]  /*1b20*/  IMAD.U32 R0, RZ, RZ, UR44 ;  /* 0x0000002cff007e24 */ /* 0x003fe4000f8e00ff */
[----:B------:R-:W-:Y:S01]  /*1b30*/  IMAD.U32 R3, RZ, RZ, UR41 ;  /* 0x00000029ff037e24 */ /* 0x000fe2000f8e00ff */
[----:B------:R-:W-:-:S04]  /*1b40*/  UISETP.NE.AND UP0, UPT, UR4, 0x1c, UPT ;  /* 0x0000001c0400788c */ /* 0x000fc8000bf05270 */
[----:B------:R-:W-:Y:S02]  /*1b50*/  USEL UR5, URZ, 0x1, UP0 ;  /* 0x000000013f057887 */ /* 0x000fe40008000000 */
[----:B------:R-:W-:Y:S02]  /*1b60*/  USEL UR8, UR4, URZ, UP0 ;  /* 0x0000003f04087287 */ /* 0x000fe40008000000 */
[----:B------:R-:W-:-:S06]  /*1b70*/  ULOP3.LUT UR5, UR40, UR5, URZ, 0x3c, !UPT ;  /* 0x0000000528057292 */ /* 0x000fcc000f8e3c3f */
[----:B------:R-:W-:-:S07]  /*1b80*/  IMAD.U32 R7, RZ, RZ, UR5 ;  /* 0x00000005ff077e24 */ /* 0x000fce000f8e00ff */
.L_x_30:
[----:B------:R-:W-:Y:S05]  /*1b90*/  @!P0 BRA `(.L_x_24) ;  /* 0x0000000000048947 */ /* 0x000fea0003800000 */
[----:B------:R-:W-:Y:S01]  /*1ba0*/  BPT.TRAP 0x1 ;  /* 0x000000040000795c */ /* 0x000fe20000300000 */
.L_x_24:
[----:B------:R-:W0:Y:S01]  /*1bb0*/  S2UR UR5, SR_CgaCtaId ;  /* 0x00000000000579c3 */ /* 0x000e220000008800 */
[----:B------:R-:W-:Y:S01]  /*1bc0*/  UMOV UR4, 0x400 ;  /* 0x0000040000047882 */ /* 0x000fe20000000000 */
[----:B------:R-:W-:Y:S01]  /*1bd0*/  IMAD.U32 R5, RZ, RZ, UR8 ;  /* 0x00000008ff057e24 */ /* 0x000fe2000f8e00ff */
[----:B------:R-:W-:Y:S01]  /*1be0*/  SHF.L.U32 R4, R7, 0x1f, RZ ;  /* 0x0000001f07047819 */ /* 0x000fe200000006ff */
[----:B0-----:R-:W-:-:S06]  /*1bf0*/  ULEA UR4, UR5, UR4, 0x18 ;  /* 0x0000000405047291 */ /* 0x001fcc000f8ec03f */
[----:B------:R-:W-:-:S04]  /*1c00*/  IMAD.U32 R6, RZ, RZ, UR4 ;  /* 0x00000004ff067e24 */ /* 0x000fc8000f8e00ff */
[----:B------:R-:W-:-:S04]  /*1c10*/  IMAD R5, R5, 0x8, R6 ;  /* 0x0000000805057824 */ /* 0x000fc800078e0206 */
[----:B------:R0:W1:Y:S01]  /*1c20*/  SYNCS.PHASECHK.TRANS64.TRYWAIT P1, [R5+URZ], R4 ;  /* 0x00000004050075a7 */ /* 0x000062000802017f */
[----:B------:R-:W-:Y:S05]  /*1c30*/  @!P0 BRA `(.L_x_25) ;  /* 0x0000000000048947 */ /* 0x000fea0003800000 */
[----:B------:R-:W-:Y:S01]  /*1c40*/  BPT.TRAP 0x1 ;  /* 0x000000040000795c */ /* 0x000fe20000300000 */
.L_x_25:
[----:B-1----:R-:W-:Y:S05]  /*1c50*/  @P1 BRA `(.L_x_26) ;  /* 0x0000000000081947 */ /* 0x002fea0003800000 */
[----:B------:R-:W1:Y:S02]  /*1c60*/  SYNCS.PHASECHK.TRANS64.TRYWAIT P1, [R5+URZ], R4 ;  /* 0x00000004050075a7 */ /* 0x000e64000802017f */
[----:B-1----:R-:W-:Y:S05]  /*1c70*/  @!P1 BRA `(.L_x_27) ;  /* 0x00000060001c9947 */ /* 0x002fea0003800000 */
.L_x_26:
[----:B------:R-:W-:Y:S01]  /*1c80*/  ULEA UR4, UR8, UR45, 0x8 ;  /* 0x0000002d08047291 */ /* 0x000fe2000f8e403f */
[----:B------:R-:W-:Y:S01]  /*1c90*/  WARPGROUP.ARRIVE ;  /* 0x00000000000079c5 */ /* 0x000fe20000000000 */
[----:B------:R-:W-:Y:S01]  /*1ca0*/  ULEA UR6, UR8, UR9, 0x8 ;  /* 0x0000000908067291 */ /* 0x000fe2000f8e403f */
[----:B------:R-:W-:Y:S01]  /*1cb0*/  UMOV UR5, 0xc0000010 ;  /* 0xc000001000057882 */ /* 0x000fe20000000000 */
[----:B------:R-:W-:-:S07]  /*1cc0*/  UMOV UR7, 0xc0000010 ;  /* 0xc000001000077882 */ /* 0x000fce0000000000 */
[----:B------:R-:W-:Y:S03]  /*1cd0*/  IGMMA.64x128x32.S8.S8 R24, gdesc[UR4], R24, gsb0 ;  /* 0x03600000041879f1 */ /* 0x000fe60008041018 */
[----:B------:R-:W-:Y:S02]  /*1ce0*/  WARPGROUP.DEPBAR.LE gsb0, 0x0 ;  /* 0x00008000000079c5 */ /* 0x000fe40000010000 */
[----:B------:R-:W-:Y:S05]  /*1cf0*/  @!P0 BRA `(.L_x_28) ;  /* 0x0000000000048947 */ /* 0x000fea0003800000 */
[----:B------:R-:W-:Y:S01]  /*1d00*/  BPT.TRAP 0x1 ;  /* 0x000000040000795c */ /* 0x000fe20000300000 */
.L_x_28:
[----:B------:R-:W-:-:S13]  /*1d10*/  ISETP.NE.AND P1, PT, R100, RZ, PT ;  /* 0x000000ff6400720c */ /* 0x000fda0003f25270 */
[----:B01----:R-:W-:-:S04]  /*1d20*/  @P1 IMAD R4, R3, 0x8, R6 ;  /* 0x0000000803041824 */ /* 0x003fc800078e0206 */
[----:B------:R-:W-:-:S05]  /*1d30*/  @P1 VIADD R4, R4, 0xe0 ;  /* 0x000000e004041836 */ /* 0x000fca0000000000 */
[----:B------:R-:W-:-:S04]  /*1d40*/  @P1 PRMT R4, R19, 0x654, R4 ;  /* 0x0000065413041816 */ /* 0x000fc80000000004 */
[----:B------:R0:W-:Y:S01]  /*1d50*/  @P1 SYNCS.ARRIVE.TRANS64.RED.A1T0 RZ, [R4+URZ], RZ ;  /* 0x000000ff04ff19a7 */ /* 0x0001e2000810043f */
[----:B------:R-:W-:-:S13]  /*1d60*/  ISETP.GT.U32.AND P1, PT, R18, 0x1, PT ;  /* 0x000000011200780c */ /* 0x000fda0003f24070 */
[----:B0-----:R-:W-:Y:S05]  /*1d70*/  @P1 BRA `(.L_x_29) ;  /* 0x0000000000041947 */ /* 0x001fea0003800000 */
[----:B------:R-:W-:Y:S01]  /*1d80*/  BPT.TRAP 0x1 ;  /* 0x000000040000795c */ /* 0x000fe20000300000 */
.L_x_29:
[----:B------:R-:W-:Y:S01]  /*1d90*/  UIADD3 UR8, UR8, 0x1, URZ ;  /* 0x0000000108087890 */ /* 0x000fe2000fffe03f */
[C---:B------:R-:W-:Y:S01]  /*1da0*/  ISETP.GT.AND P2, PT, R0.reuse, 0x1, PT ;  /* 0x000000010000780c */ /* 0x040fe20003f44270 */
[----:B------:R-:W-:Y:S02]  /*1db0*/  VIADD R3, R3, 0x1 ;  /* 0x0000000103037836 */ /* 0x000fe40000000000 */
[----:B------:R-:W-:Y:S01]  /*1dc0*/  UISETP.NE.AND UP0, UPT, UR8, 0x1c, UPT ;  /* 0x0000001c0800788c */ /* 0x000fe2000bf05270 */
[----:B------:R-:W-:Y:S02]  /*1dd0*/  VIADD R0, R0, 0xffffffff ;  /* 0xffffffff00007836 */ /* 0x000fe40000000000 */
[C---:B------:R-:W-:Y:S01]  /*1de0*/  ISETP.NE.AND P1, PT, R3.reuse, 0x1c, PT ;  /* 0x0000001c0300780c */ /* 0x040fe20003f25270 */
[----:B------:R-:W-:Y:S02]  /*1df0*/  USEL UR4, URZ, 0x1, UP0 ;  /* 0x000000013f047887 */ /* 0x000fe40008000000 */
[----:B------:R-:W-:Y:S01]  /*1e00*/  USEL UR8, UR8, URZ, UP0 ;  /* 0x0000003f08087287 */ /* 0x000fe20008000000 */
[----:B------:R-:W-:-:S03]  /*1e10*/  SEL R3, R3, RZ, P1 ;  /* 0x000000ff03037207 */ /* 0x000fc60000800000 */
[----:B------:R-:W-:Y:S01]  /*1e20*/  LOP3.LUT R7, R7, UR4, RZ, 0x3c, !PT ;  /* 0x0000000407077c12 */ /* 0x000fe2000f8e3cff */
[----:B------:R-:W-:Y:S07]  /*1e30*/  @P2 BRA `(.L_x_30) ;  /* 0xfffffffc00542947 */ /* 0x000fee000383ffff */
.L_x_23:
[----:B01----:R-:W0:Y:S02]  /*1e40*/  LDC R0, c[0x0][0x28c] ;  /* 0x0000a300ff007b82 */ /* 0x003e240000000800 */
[----:B0-----:R-:W-:-:S13]  /*1e50*/  ISETP.GE.AND P1, PT, R0, 0x1, PT ;  /* 0x000000010000780c */ /* 0x001fda0003f26270 */
[----:B------:R-:W-:Y:S05]  /*1e60*/  @!P1 BRA `(.L_x_31) ;  /* 0x0000000000449947 */ /* 0x000fea0003800000 */
[----:B------:R-:W-:Y:S05]  /*1e70*/  @!P0 BRA `(.L_x_32) ;  /* 0x0000000000048947 */ /* 0x000fea0003800000 */
[----:B------:R-:W-:Y:S01]  /*1e80*/  BPT.TRAP 0x1 ;  /* 0x000000040000795c */ /* 0x000fe20000300000 */
.L_x_32:
[----:B------:R-:W-:-:S13]  /*1e90*/  ISETP.NE.AND P0, PT, R100, RZ, PT ;  /* 0x000000ff6400720c */ /* 0x000fda0003f05270 */
[----:B------:R-:W-:-:S05]  /*1ea0*/  VOTEU.ANY UP0, P0 ;  /* 0x00000000003f7886 */ /* 0x000fca0000000100 */
[----:B------:R-:W-:-:S06]  /*1eb0*/  @UP0 UIADD3 UR4, UR44, UR41, URZ ;  /* 0x000000292c040290 */ /* 0x000fcc000fffe03f */
[----:B------:R-:W-:Y:S02]  /*1ec0*/  IMAD.U32 R4, RZ, RZ, UR4 ;  /* 0x00000004ff047e24 */ /* 0x000fe4000f8e00ff */
[----:B------:R-:W-:-:S03]  /*1ed0*/  IMAD.U32 R3, RZ, RZ, UR4 ;  /* 0x00000004ff037e24 */ /* 0x000fc6000f8e00ff */
[----:B------:R-:W-:-:S05]  /*1ee0*/  @P0 SHF.R.U32.HI R4, RZ, 0x2, R4 ;  /* 0x00000002ff040819 */ /* 0x000fca0000011604 */
[----:B------:R-:W-:-:S04]  /*1ef0*/  @P0 IMAD.WIDE.U32 R4, R4, 0x24924925, RZ ;  /* 0x2492492504040825 */ /* 0x000fc800078e00ff */
[----:B------:R-:W-:-:S04]  /*1f00*/  @P0 IMAD R4, R5, -0x1c, R3 ;  /* 0xffffffe405040824 */ /* 0x000fc800078e0203 */
[----:B------:R-:W-:-:S04]  /*1f10*/  @P0 IMAD R4, R4, 0x8, R6 ;  /* 0x0000000804040824 */ /* 0x000fc800078e0206 */
[----:B------:R-:W-:-:S05]  /*1f20*/  @P0 VIADD R4, R4, 0xe0 ;  /* 0x000000e004040836 */ /* 0x000fca0000000000 */
[----:B------:R-:W-:-:S04]  /*1f30*/  @P0 PRMT R4, R19, 0x654, R4 ;  /* 0x0000065413040816 */ /* 0x000fc80000000004 */
[----:B------:R0:W-:Y:S01]  /*1f40*/  @P0 SYNCS.ARRIVE.TRANS64.RED.A1T0 RZ, [R4+URZ], RZ ;  /* 0x000000ff04ff09a7 */ /* 0x0001e2000810043f */
[----:B------:R-:W-:-:S13]  /*1f50*/  ISETP.GT.U32.AND P0, PT, R18, 0x1, PT ;  /* 0x000000011200780c */ /* 0x000fda0003f04070 */
[----:B0-----:R-:W-:Y:S05]  /*1f60*/  @P0 BRA `(.L_x_31) ;  /* 0x0000000000040947 */ /* 0x001fea0003800000 */
[----:B------:R-:W-:Y:S01]  /*1f70*/  BPT.TRAP 0x1 ;  /* 0x000000040000795c */ /* 0x000fe20000300000 */
.L_x_31:
[----:B------:R-:W-:Y:S01]  /*1f80*/  IMAD.SHL.U32 R98, R98, 0x80, RZ ;  /* 0x0000008062627824 */ /* 0x000fe200078e00ff */
[----:B------:R-:W-:Y:S01]  /*1f90*/  UIADD3 UR41, UR43, UR41, URZ ;  /* 0x000000292b297290 */ /* 0x000fe2000fffe03f */
[----:B------:R-:W-:Y:S01]  /*1fa0*/  IMAD.SHL.U32 R3, R99, 0x80, RZ ;  /* 0x0000008063037824 */ /* 0x000fe200078e00ff */
[----:B------:R-:W-:Y:S01]  /*1fb0*/  ULDC UR5, c[0x0][0x288] ;  /* 0x0000a20000057ab9 */ /* 0x000fe20000000800 */
[----:B------:R-:W-:Y:S01]  /*1fc0*/  ULDC UR7, c[0x0][0x284] ;  /* 0x0000a10000077ab9 */ /* 0x000fe20000000800 */
[----:B------:R-:W-:Y:S01]  /*1fd0*/  UISETP.GT.U32.AND UP0, UPT, UR41, 0x1b, UPT ;  /* 0x0000001b2900788c */ /* 0x000fe2000bf04070 */
[C---:B------:R-:W-:Y:S01]  /*1fe0*/  ISETP.GE.AND P0, PT, R98.reuse, UR5, PT ;  /* 0x0000000562007c0c */ /* 0x040fe2000bf06270 */
[----:B------:R-:W-:Y:S01]  /*1ff0*/  UISETP.GE.U32.AND UP1, UPT, UR43, 0x1c, UPT ;  /* 0x0000001c2b00788c */ /* 0x000fe2000bf26070 */
[----:B------:R-:W-:Y:S01]  /*2000*/  SHF.R.S32.HI R12, RZ, 0x1f, R22 ;  /* 0x0000001fff0c7819 */ /* 0x000fe20000011416 */
[----:B------:R-:W-:Y:S01]  /*2010*/  UISETP.LT.U32.AND UP0, UPT, UR43, 0x1c, UP0 ;  /* 0x0000001c2b00788c */ /* 0x000fe20008701070 */
[----:B------:R-:W-:Y:S01]  /*2020*/  ISETP.GE.OR P0, PT, R3, UR7, P0 ;  /* 0x0000000703007c0c */ /* 0x000fe20008706670 */
[----:B------:R-:W-:Y:S01]  /*2030*/  ULDC.64 UR8, c[0x0][0x5d0] ;  /* 0x0001740000087ab9 */ /* 0x000fe20000000a00 */
[----:B------:R-:W-:Y:S01]  /*2040*/  LOP3.LUT R8, R98, 0x6, R93, 0xf8, !PT ;  /* 0x0000000662087812 */ /* 0x000fe200078ef85d */
[----:B------:R-:W-:Y:S01]  /*2050*/  USHF.R.U32.HI UR4, URZ, 0x2, UR41 ;  /* 0x000000023f047899 */ /* 0x000fe20008011629 */
[----:B------:R-:W-:Y:S01]  /*2060*/  IMAD R5, R12, UR8, RZ ;  /* 0x000000080c057c24 */ /* 0x000fe2000f8e02ff */
[----:B------:R-:W-:Y:S01]  /*2070*/  USEL UR6, URZ, 0x1, !UP0 ;  /* 0x000000013f067887 */ /* 0x000fe2000c000000 */
[--C-:B------:R-:W-:Y:S01]  /*2080*/  SHF.R.S32.HI R9, RZ, 0x1f, R8.reuse ;  /* 0x0000001fff097819 */ /* 0x100fe20000011408 */
[----:B------:R-:W-:Y:S01]  /*2090*/  UIMAD.WIDE.U32 UR4, UR4, 0x24924925, URZ ;  /* 0x24924925040478a5 */ /* 0x000fe2000f8e003f */
[C---:B------:R-:W-:Y:S01]  /*20a0*/  IMAD R7, R22.reuse, UR9, R5 ;  /* 0x0000000916077c24 */ /* 0x040fe2000f8e0205 */
[----:B------:R-:W-:Y:S01]  /*20b0*/  ULOP3.LUT UR40, UR40, UR6, URZ, 0x3c, !UPT ;  /* 0x0000000628287292 */ /* 0x000fe2000f8e3c3f */
[----:B------:R-:W-:Y:S01]  /*20c0*/  IMAD.MOV.U32 R0, RZ, RZ, -0x1 ;  /* 0xffffffffff007424 */ /* 0x000fe200078e00ff */
[----:B------:R-:W-:Y:S01]  /*20d0*/  UIMAD UR41, UR5, -0x1c, UR41 ;  /* 0xffffffe4052978a4 */ /* 0x000fe2000f8e0229 */
[----:B------:R-:W-:Y:S01]  /*20e0*/  IMAD.WIDE.U32 R4, R22, UR8, R8 ;  /* 0x0000000816047c25 */ /* 0x000fe2000f8e0008 */
[----:B------:R-:W-:-:S03]  /*20f0*/  @UP1 ULOP3.LUT UR40, UR40, 0x1, UR5, 0x78, !UPT ;  /* 0x0000000128281892 */ /* 0x000fc6000f8e7805 */
[----:B------:R-:W-:Y:S01]  /*2100*/  IMAD.IADD R5, R5, 0x1, R7 ;  /* 0x0000000105057824 */ /* 0x000fe200078e0207 */
[----:B------:R-:W-:Y:S08]  /*2110*/  @P0 BRA `(.L_x_33) ;  /* 0x0000003000ac0947 */ /* 0x000ff00003800000 */
[----:B------:R-:W0:Y:S01]  /*2120*/  LDC.64 R10, c[0x0][0x5c8] ;  /* 0x00017200ff0a7b82 */ /* 0x000e220000000a00 */
[----:B------:R-:W-:Y:S01]  /*2130*/  IMAD.WIDE R14, R99, 0x80, R88 ;  /* 0x00000080630e7825 */ /* 0x000fe200078e0258 */
[----:B------:R-:W-:Y:S01]  /*2140*/  ULDC.64 UR4, c[0x0][0x5c0] ;  /* 0x0001700000047ab9 */ /* 0x000fe20000000a00 */
[----:B------:R-:W-:Y:S02]  /*2150*/  BSSY B0, `(.L_x_33) ;  /* 0x0000327000007945 */ /* 0x000fe40003800000 */
[----:B------:R-:W-:Y:S02]  /*2160*/  IMAD.IADD R101, R96, 0x1, -R3 ;  /* 0x0000000160657824 */ /* 0x000fe400078e0a03 */
[----:B------:R-:W-:Y:S02]  /*2170*/  IMAD.IADD R3, R91, 0x1, -R98 ;  /* 0x000000015b037824 */ /* 0x000fe400078e0a62 */
[-C--:B0-----:R-:W-:Y:S02]  /*2180*/  IMAD R6, R15, R10.reuse, RZ ;  /* 0x0000000a0f067224 */ /* 0x081fe400078e02ff */
[----:B------:R-:W-:-:S04]  /*2190*/  IMAD.WIDE.U32 R4, R14, R10, R4 ;  /* 0x0000000a0e047225 */ /* 0x000fc800078e0004 */
[----:B------:R-:W-:Y:S01]  /*21a0*/  IMAD R7, R14, R11, R6 ;  /* 0x0000000b0e077224 */ /* 0x000fe200078e0206 */
[----:B------:R-:W-:-:S03]  /*21b0*/  IADD3 R4, P0, R4, UR4, RZ ;  /* 0x0000000404047c10 */ /* 0x000fc6000ff1e0ff */
[----:B------:R-:W-:Y:S01]  /*21c0*/  IMAD.IADD R7, R5, 0x1, R7 ;  /* 0x0000000105077824 */ /* 0x000fe200078e0207 */
[----:B------:R-:W-:-:S04]  /*21d0*/  LEA R6, P1, R10, R4, 0x3 ;  /* 0x000000040a067211 */ /* 0x000fc800078218ff */
[----:B------:R-:W-:Y:S02]  /*21e0*/  IADD3.X R5, R7, UR5, RZ, P0, !PT ;  /* 0x0000000507057c10 */ /* 0x000fe400087fe4ff */
[----:B-----5:R-:W-:Y:S02]  /*21f0*/  ISETP.NE.AND P0, PT, R90, RZ, PT ;  /* 0x000000ff5a00720c */ /* 0x020fe40003f05270 */
[----:B------:R-:W-:-:S11]  /*2200*/  LEA.HI.X R7, R10, R5, R11, 0x3, P1 ;  /* 0x000000050a077211 */ /* 0x000fd600008f1c0b */
[----:B------:R-:W-:Y:S05]  /*2210*/  @!P0 BRA `(.L_x_34) ;  /* 0x0000002400608947 */ /* 0x000fea0003800000 */
[----:B------:R-:W0:Y:S01]  /*2220*/  LDC.64 R102, c[0x0][0x5b0] ;  /* 0x00016c00ff667b82 */ /* 0x000e220000000a00 */
[----:B------:R-:W-:Y:S01]  /*2230*/  ULDC.64 UR4, c[0x0][0x5b8] ;  /* 0x00016e0000047ab9 */ /* 0x000fe20000000a00 */
[----:B------:R-:W-:Y:S01]  /*2240*/  ISETP.GE.AND P1, PT, R101, 0x1, PT ;  /* 0x000000016500780c */ /* 0x000fe20003f26270 */
[----:B------:R-:W-:Y:S01]  /*2250*/  IMAD R11, R12, UR4, RZ ;  /* 0x000000040c0b7c24 */ /* 0x000fe2000f8e02ff */
[----:B------:R-:W-:Y:S01]  /*2260*/  BSSY B1, `(.L_x_35) ;  /* 0x000000e000017945 */ /* 0x000fe20003800000 */
[C---:B------:R-:W-:Y:S01]  /*2270*/  IMAD.WIDE.U32 R20, R22.reuse, UR4, R8 ;  /* 0x0000000416147c25 */ /* 0x040fe2000f8e0008 */
[----:B------:R-:W-:Y:S02]  /*2280*/  ISETP.LT.OR P2, PT, R3, 0x1, !P1 ;  /* 0x000000010300780c */ /* 0x000fe40004f41670 */
[----:B------:R-:W1:Y:S01]  /*2290*/  LDC.64 R104, c[0x0][0x5a8] ;  /* 0x00016a00ff687b82 */ /* 0x000e620000000a00 */
[----:B------:R-:W-:Y:S02]  /*22a0*/  IMAD R11, R22, UR5, R11 ;  /* 0x00000005160b7c24 */ /* 0x000fe4000f8e020b */
[----:B------:R-:W-:-:S02]  /*22b0*/  IMAD.MOV.U32 R12, RZ, RZ, R20 ;  /* 0x000000ffff0c7224 */ /* 0x000fc400078e0014 */
[----:B------:R-:W-:Y:S02]  /*22c0*/  IMAD.IADD R13, R21, 0x1, R11 ;  /* 0x00000001150d7824 */ /* 0x000fe400078e020b */
[-C--:B0-----:R-:W-:Y:S02]  /*22d0*/  IMAD R10, R15, R102.reuse, RZ ;  /* 0x000000660f0a7224 */ /* 0x081fe400078e02ff */
[----:B------:R-:W-:-:S04]  /*22e0*/  IMAD.WIDE.U32 R8, R14, R102, R12 ;  /* 0x000000660e087225 */ /* 0x000fc800078e000c */
[----:B------:R-:W-:Y:S01]  /*22f0*/  IMAD R99, R14, R103, R10 ;  /* 0x000000670e637224 */ /* 0x000fe200078e020a */
[----:B-1----:R-:W-:-:S04]  /*2300*/  IADD3 R8, P0, R8, R104, RZ ;  /* 0x0000006808087210 */ /* 0x002fc80007f1e0ff */
[----:B------:R-:W-:Y:S01]  /*2310*/  IADD3.X R9, R105, R9, R99, P0, !PT ;  /* 0x0000000969097210 */ /* 0x000fe200007fe463 */
[----:B------:R-:W-:Y:S08]  /*2320*/  @P2 BRA `(.L_x_36) ;  /* 0x0000000000042947 */ /* 0x000ff00003800000 */
[----:B------:R0:W5:Y:S02]  /*2330*/  LDG.E.U8 R97, desc[UR38][R8.64] ;  /* 0x0000002608617981 */ /* 0x000164000c1e1100 */
.L_x_36:
[----:B------:R-:W-:Y:S05]  /*2340*/  BSYNC B1 ;  /* 0x0000000000017941 */ /* 0x000fea0003800000 */
.L_x_35:
[----:B-----5:R-:W-:Y:S01]  /*2350*/  LOP3.LUT R10, R97, 0xffff, RZ, 0xc0, !PT ;  /* 0x0000ffff610a7812 */ /* 0x020fe200078ec0ff */
[----:B------:R-:W-:Y:S01]  /*2360*/  BSSY B1, `(.L_x_37) ;  /* 0x0000010000017945 */ /* 0x000fe20003800000 */
[----:B------:R-:W-:Y:S02]  /*2370*/  SHF.L.U64.HI R11, R102, 0x3, R103 ;  /* 0x00000003660b7819 */ /* 0x000fe40000010267 */
[----:B------:R-:W-:Y:S01]  /*2380*/  PRMT R15, R10, 0x8880, RZ ;  /* 0x000088800a0f7816 */ /* 0x000fe200000000ff */
[----:B------:R-:W-:Y:S01]  /*2390*/  IMAD.SHL.U32 R10, R102, 0x8, RZ ;  /* 0x00000008660a7824 */ /* 0x000fe200078e00ff */
[----:B------:R-:W-:-:S03]  /*23a0*/  ISETP.GE.AND P0, PT, R101, 0x9, PT ;  /* 0x000000096500780c */ /* 0x000fc60003f06270 */
[----:B------:R-:W-:Y:S02]  /*23b0*/  IMAD R22, R15, R90, RZ ;  /* 0x0000005a0f167224 */ /* 0x000fe400078e02ff */
[----:B------:R-:W-:-:S04]  /*23c0*/  IMAD.WIDE.U32 R10, R14, R102, R10 ;  /* 0x000000660e0a7225 */ /* 0x000fc800078e000a */
[----:B------:R-:W-:Y:S01]  /*23d0*/  @!P2 IMAD R15, R24, R23, R22 ;  /* 0x00000017180fa224 */ /* 0x000fe200078e0216 */
[----:B------:R-:W-:Y:S01]  /*23e0*/  IADD3 R10, P3, P4, R20, R104, R10 ;  /* 0x00000068140a7210 */ /* 0x000fe20007c7e00a */
[----:B------:R-:W-:-:S03]  /*23f0*/  IMAD.IADD R14, R99, 0x1, R11 ;  /* 0x00000001630e7824 */ /* 0x000fc600078e020b */
[----:B------:R1:W-:Y:S01]  /*2400*/  @!P2 STG.E.U8 desc[UR38][R4.64], R15 ;  /* 0x0000000f0400a986 */ /* 0x0003e2000c101126 */
[----:B------:R-:W-:-:S13]  /*2410*/  ISETP.LT.OR P2, PT, R3, 0x2, !P1 ;  /* 0x000000020300780c */ /* 0x000fda0004f41670 */
[----:B-1----:R-:W-:Y:S05]  /*2420*/  @P2 BRA `(.L_x_38) ;  /* 0x00000000000c2947 */ /* 0x002fea0003800000 */
[----:B------:R-:W2:Y:S02]  /*2430*/  LDG.E.U8 R97, desc[UR38][R8.64+0x1] ;  /* 0x0000012608617981 */ /* 0x000ea4000c1e1100 */
[----:B--2---:R-:W-:-:S05]  /*2440*/  PRMT R15, R97, 0x8880, RZ ;  /* 0x00008880610f7816 */ /* 0x004fca00000000ff */
[----:B------:R-:W-:-:S07]  /*2450*/  IMAD R22, R15, R90, RZ ;  /* 0x0000005a0f167224 */ /* 0x000fce00078e02ff */
.L_x_38:
[----:B------:R-:W-:Y:S05]  /*2460*/  BSYNC B1 ;  /* 0x0000000000017941 */ /* 0x000fea0003800000 */
.L_x_37:
[----:B------:R-:W-:Y:S01]  /*2470*/  IADD3.X R11, R13, R105, R14, P3, P4 ;  /* 0x000000690d0b7210 */ /* 0x000fe20001fe840e */
[----:B------:R-:W-:Y:S01]  /*2480*/  @!P2 IMAD R25, R25, R23, R22 ;  /* 0x000000171919a224 */ /* 0x000fe200078e0216 */
[C---:B------:R-:W-:Y:S01]  /*2490*/  ISETP.LT.OR P3, PT, R3.reuse, 0x1, !P0 ;  /* 0x000000010300780c */ /* 0x040fe20004761670 */
[----:B------:R-:W-:Y:S01]  /*24a0*/  BSSY B1, `(.L_x_39) ;  /* 0x0000008000017945 */ /* 0x000fe20003800000 */
[C---:B------:R-:W-:Y:S02]  /*24b0*/  ISETP.LT.OR P4, PT, R3.reuse, 0x9, !P1 ;  /* 0x000000090300780c */ /* 0x040fe40004f81670 */
[----:B------:R1:W-:Y:S01]  /*24c0*/  @!P2 STG.E.U8 desc[UR38][R4.64+0x1], R25 ;  /* 0x000001190400a986 */ /* 0x0003e2000c101126 */
[----:B------:R-:W-:-:S08]  /*24d0*/  ISETP.LT.OR P2, PT, R3, 0x2, !P0 ;  /* 0x000000020300780c */ /* 0x000fd00004741670 */
[----:B------:R-:W-:Y:S05]  /*24e0*/  @P3 BRA `(.L_x_40) ;  /* 0x00000000000c3947 */ /* 0x000fea0003800000 */
[----:B------:R-:W2:Y:S02]  /*24f0*/  LDG.E.U8 R97, desc[UR38][R10.64] ;  /* 0x000000260a617981 */ /* 0x000ea4000c1e1100 */
[----:B--2---:R-:W-:-:S05]  /*2500*/  PRMT R13, R97, 0x8880, RZ ;  /* 0x00008880610d7816 */ /* 0x004fca00000000ff */
[----:B------:R-:W-:-:S07]  /*2510*/  IMAD R22, R13, R90, RZ ;  /* 0x0000005a0d167224 */ /* 0x000fce00078e02ff */
.L_x_40:
[----:B------:R-:W-:Y:S05]  /*2520*/  BSYNC B1 ;  /* 0x0000000000017941 */ /* 0x000fea0003800000 */
.L_x_39:
[----:B------:R-:W-:Y:S01]  /*2530*/  @!P3 IMAD R13, R26, R23, R22 ;  /* 0x000000171a0db224 */ /* 0x000fe200078e0216 */
[----:B------:R-:W-:Y:S04]  /*2540*/  BSSY B1, `(.L_x_41) ;  /* 0x0000006000017945 */ /* 0x000fe80003800000 */
[----:B------:R2:W-:Y:S01]  /*2550*/  @!P3 STG.E.U8 desc[UR38][R6.64], R13 ;  /* 0x0000000d0600b986 */ /* 0x0005e2000c101126 */
[----:B------:R-:W-:Y:S05]  /*2560*/  @P2 BRA `(.L_x_42) ;  /* 0x00000000000c2947 */ /* 0x000fea0003800000 */
[----:B------:R-:W2:Y:S02]  /*2570*/  LDG.E.U8 R97, desc[UR38][R10.64+0x1] ;  /* 0x000001260a617981 */ /* 0x000ea4000c1e1100 */
[----:B--2---:R-:W-:-:S05]  /*2580*/  PRMT R13, R97, 0x8880, RZ ;  /* 0x00008880610d7816 */ /* 0x004fca00000000ff */
[----:B------:R-:W-:-:S07]  /*2590*/  IMAD R22, R13, R90, RZ ;  /* 0x0000005a0d167224 */ /* 0x000fce00078e02ff */
.L_x_42:
[----:B------:R-:W-:Y:S05]  /*25a0*/  BSYNC B1 ;  /* 0x0000000000017941 */ /* 0x000fea0003800000 */
.L_x_41:
[----:B------:R-:W-:Y:S01]  /*25b0*/  @!P2 IMAD R27, R27, R23, R22 ;  /* 0x000000171b1ba224 */ /* 0x000fe200078e0216 */
[----:B------:R-:W-:Y:S04]  /*25c0*/  BSSY B1, `(.L_x_43) ;  /* 0x0000006000017945 */ /* 0x000fe80003800000 */
[----:B------:R3:W-:Y:S01]  /*25d0*/  @!P2 STG.E.U8 desc[UR38][R6.64+0x1], R27 ;  /* 0x0000011b0600a986 */ /* 0x0007e2000c101126 */
[----:B------:R-:W-:Y:S05]  /*25e0*/  @P4 BRA `(.L_x_44) ;  /* 0x00000000000c4947 */ /* 0x000fea0003800000 */
[----:B------:R-:W2:Y:S02]  /*25f0*/  LDG.E.U8 R97, desc[UR38][R8.64+0x8] ;  /* 0x0000082608617981 */ /* 0x000ea4000c1e1100 */
[----:B--2---:R-:W-:-:S05]  /*2600*/  PRMT R13, R97, 0x8880, RZ ;  /* 0x00008880610d7816 */ /* 0x004fca00000000ff */
[----:B------:R-:W-:-:S07]  /*2610*/  IMAD R22, R13, R90, RZ ;  /* 0x0000005a0d167224 */ /* 0x000fce00078e02ff */
.L_x_44:
[----:B------:R-:W-:Y:S05]  /*2620*/  BSYNC B1 ;  /* 0x0000000000017941 */ /* 0x000fea0003800000 */
.L_x_43:
[C---:B------:R-:W-:Y:S01]  /*2630*/  ISETP.LT.OR P2, PT, R3.reuse, 0xa, !P1 ;  /* 0x0000000a0300780c */ /* 0x040fe20004f41670 */
[----:B--2---:R-:W-:Y:S01]  /*2640*/  @!P4 IMAD R13, R28, R23, R22 ;  /* 0x000000171c0dc224 */ /* 0x004fe200078e0216 */
[----:B------:R-:W-:Y:S01]  /*2650*/  BSSY B1, `(.L_x_45) ;  /* 0x0000008000017945 */ /* 0x000fe20003800000 */
[----:B------:R-:W-:-:S03]  /*2660*/  ISETP.LT.OR P3, PT, R3, 0x9, !P0 ;  /* 0x000000090300780c */ /* 0x000fc60004761670 */
[----:B------:R2:W-:Y:S01]  /*2670*/  @!P4 STG.E.U8 desc[UR38][R4.64+0x8], R13 ;  /* 0x0000080d0400c986 */ /* 0x0005e2000c101126 */
[----:B------:R-:W-:-:S06]  /*2680*/  ISETP.LT.OR P4, PT, R3, 0xa, !P0 ;  /* 0x0000000a0300780c */ /* 0x000fcc0004781670 */
[----:B------:R-:W-:Y:S07]  /*2690*/  @P2 BRA `(.L_x_46) ;  /* 0x00000000000c2947 */ /* 0x000fee0003800000 */
[----:B------:R-:W2:Y:S02]  /*26a0*/  LDG.E.U8 R97, desc[UR38][R8.64+0x9] ;  /* 0x0000092608617981 */ /* 0x000ea4000c1e1100 */
[----:B--2---:R-:W-:-:S05]  /*26b0*/  PRMT R13, R97, 0x8880, RZ ;  /* 0x00008880610d7816 */ /* 0x004fca00000000ff */
[----:B------:R-:W-:-:S07]  /*26c0*/  IMAD R22, R13, R90, RZ ;  /* 0x0000005a0d167224 */ /* 0x000fce00078e02ff */
.L_x_46:
[----:B------:R-:W-:Y:S05]  /*26d0*/  BSYNC B1 ;  /* 0x0000000000017941 */ /* 0x000fea0003800000 */
.L_x_45:
[----:B------:R-:W-:Y:S01]  /*26e0*/  @!P2 IMAD R29, R29, R23, R22 ;  /* 0x000000171d1da224 */ /* 0x000fe200078e0216 */
[----:B------:R-:W-:Y:S04]  /*26f0*/  BSSY B1, `(.L_x_47) ;  /* 0x0000006000017945 */ /* 0x000fe80003800000 */
[----:B------:R4:W-:Y:S01]  /*2700*/  @!P2 STG.E.U8 desc[UR38][R4.64+0x9], R29 ;  /* 0x0000091d0400a986 */ /* 0x0009e2000c101126 */
[----:B------:R-:W-:Y:S05]  /*2710*/  @P3 BRA `(.L_x_48) ;  /* 0x00000000000c3947 */ /* 0x000fea0003800000 */
[----:B------:R-:W2:Y:S02]  /*2720*/  LDG.E.U8 R97, desc[UR38][R10.64+0x8] ;  /* 0x000008260a617981 */ /* 0x000ea4000c1e1100 */
[----:B--2---:R-:W-:-:S05]  /*2730*/  PRMT R13, R97, 0x8880, RZ ;  /* 0x00008880610d7816 */ /* 0x004fca00000000ff */
[----:B------:R-:W-:-:S07]  /*2740*/  IMAD R22, R13, R90, RZ ;  /* 0x0000005a0d167224 */ /* 0x000fce00078e02ff */
.L_x_48:
[----:B------:R-:W-:Y:S05]  /*2750*/  BSYNC B1 ;  /* 0x0000000000017941 */ /* 0x000fea0003800000 */
.L_x_47:
[----:B--2---:R-:W-:Y:S01]  /*2760*/  @!P3 IMAD R13, R30, R23, R22 ;  /* 0x000000171e0db224 */ /* 0x004fe200078e0216 */
[----:B------:R-:W-:Y:S04]  /*2770*/  BSSY B1, `(.L_x_49) ;  /* 0x0000006000017945 */ /* 0x000fe80003800000 */
[----:B------:R2:W-:Y:S01]  /*2780*/  @!P3 STG.E.U8 desc[UR38][R6.64+0x8], R13 ;  /* 0x0000080d0600b986 */ /* 0x0005e2000c101126 */
[----:B------:R-:W-:Y:S05]  /*2790*/  @P4 BRA `(.L_x_50) ;  /* 0x00000000000c4947 */ /* 0x000fea0003800000 */
[----:B------:R-:W2:Y:S02]  /*27a0*/  LDG.E.U8 R97, desc[UR38][R10.64+0x9] ;  /* 0x000009260a617981 */ /* 0x000ea4000c1e1100 */
[----:B--2---:R-:W-:-:S05]  /*27b0*/  PRMT R13, R97, 0x8880, RZ ;  /* 0x00008880610d7816 */ /* 0x004fca00000000ff */
[----:B------:R-:W-:-:S07]  /*27c0*/  IMAD R22, R13, R90, RZ ;  /* 0x0000005a0d167224 */ /* 0x000fce00078e02ff */
.L_x_50:
[----:B------:R-:W-:Y:S05]  /*27d0*/  BSYNC B1 ;  /* 0x0000000000017941 */ /* 0x000fea0003800000 */
.L_x_49:
[----:B------:R-:W-:Y:S01]  /*27e0*/  ISETP.LT.OR P2, PT, R3, 0x11, !P1 ;  /* 0x000000110300780c */ /* 0x000fe20004f41670 */
[----:B------:R-:W-:Y:S01]  /*27f0*/  @!P4 IMAD R31, R31, R23, R22 ;  /* 0x000000171f1fc224 */ /* 0x000fe200078e0216 */
        /* <DEDUP_REMOVED lines=8> */
.L_x_52:
[----:B------:R-:W-:Y:S05]  /*2880*/  BSYNC B1 ;  /* 0x0000000000017941 */ /* 0x000fea0003800000 */
.L_x_51:
[----:B--2---:R-:W-:Y:S01]  /*2890*/  @!P2 IMAD R13, R32, R23, R22 ;  /* 0x00000017200da224 */ /* 0x004fe200078e0216 */
[----:B------:R-:W-:Y:S04]  /*28a0*/  BSSY B1, `(.L_x_53) ;  /* 0x0000006000017945 */ /* 0x000fe80003800000 */
[----:B------:R2:W-:Y:S01]  /*28b0*/  @!P2 STG.E.U8 desc[UR38][R4.64+0x10], R13 ;  /* 0x0000100d0400a986 */ /* 0x0005e2000c101126 */
[----:B------:R-:W-:Y:S05]  /*28c0*/  @P3 BRA `(.L_x_54) ;  /* 0x00000000000c3947 */ /* 0x000fea0003800000 */
[----:B------:R-:W2:Y:S02]  /*28d0*/  LDG.E.U8 R97, desc[UR38][R8.64+0x11] ;  /* 0x0000112608617981 */ /* 0x000ea4000c1e1100 */
[----:B--2---:R-:W-:-:S05]  /*28e0*/  PRMT R13, R97, 0x8880, RZ ;  /* 0x00008880610d7816 */ /* 0x004fca00000000ff */
[----:B------:R-:W-:-:S07]  /*28f0*/  IMAD R22, R13, R90, RZ ;  /* 0x0000005a0d167224 */ /* 0x000fce00078e02ff */
.L_x_54:
[----:B------:R-:W-:Y:S05]  /*2900*/  BSYNC B1 ;  /* 0x0000000000017941 */ /* 0x000fea0003800000 */
.L_x_53:
[----:B------:R-:W-:Y:S01]  /*2910*/  @!P3 IMAD R33, R33, R23, R22 ;  /* 0x000000172121b224 */ /* 0x000fe200078e0216 */
[----:B------:R-:W-:Y:S04]  /*2920*/  BSSY B1, `(.L_x_55) ;  /* 0x0000006000017945 */ /* 0x000fe80003800000 */
[----:B------:R0:W-:Y:S01]  /*2930*/  @!P3 STG.E.U8 desc[UR38][R4.64+0x11], R33 ;  /* 0x000011210400b986 */ /* 0x0001e2000c101126 */
[----:B------:R-:W-:Y:S05]  /*2940*/  @P4 BRA `(.L_x_56) ;  /* 0x00000000000c4947 */ /* 0x000fea0003800000 */
[----:B------:R-:W2:Y:S02]  /*2950*/  LDG.E.U8 R97, desc[UR38][R10.64+0x10] ;  /* 0x000010260a617981 */ /* 0x000ea4000c1e1100 */
[----:B--2---:R-:W-:-:S05]  /*2960*/  PRMT R13, R97, 0x8880, RZ ;  /* 0x00008880610d7816 */ /* 0x004fca00000000ff */
[----:B------:R-:W-:-:S07]  /*2970*/  IMAD R22, R13, R90, RZ ;  /* 0x0000005a0d167224 */ /* 0x000fce00078e02ff */
.L_x_56:
[----:B------:R-:W-:Y:S05]  /*2980*/  BSYNC B1 ;  /* 0x0000000000017941 */ /* 0x000fea0003800000 */
.L_x_55:
        /* <DEDUP_REMOVED lines=10> */
.L_x_58:
[----:B------:R-:W-:Y:S05]  /*2a30*/  BSYNC B1 ;  /* 0x0000000000017941 */ /* 0x000fea0003800000 */
.L_x_57:
[----:B------:R-:W-:Y:S01]  /*2a40*/  @!P2 IMAD R35, R35, R23, R22 ;  /* 0x000000172323a224 */ /* 0x000fe200078e0216 */
[----:B------:R-:W-:Y:S04]  /*2a50*/  BSSY B1, `(.L_x_59) ;  /* 0x0000006000017945 */ /* 0x000fe80003800000 */
[----:B------:R0:W-:Y:S01]  /*2a60*/  @!P2 STG.E.U8 desc[UR38][R6.64+0x11], R35 ;  /* 0x000011230600a986 */ /* 0x0001e2000c101126 */
[----:B------:R-:W-:Y:S05]  /*2a70*/  @P3 BRA `(.L_x_60) ;  /* 0x00000000000c3947 */ /* 0x000fea0003800000 */
[----:B------:R-:W2:Y:S02]  /*2a80*/  LDG.E.U8 R97, desc[UR38][R8.64+0x18] ;  /* 0x0000182608617981 */ /* 0x000ea4000c1e1100 */
[----:B--2---:R-:W-:-:S05]  /*2a90*/  PRMT R13, R97, 0x8880, RZ ;  /* 0x00008880610d7816 */ /* 0x004fca00000000ff */
[----:B------:R-:W-:-:S07]  /*2aa0*/  IMAD R22, R13, R90, RZ ;  /* 0x0000005a0d167224 */ /* 0x000fce00078e02ff */
.L_x_60:
[----:B------:R-:W-:Y:S05]  /*2ab0*/  BSYNC B1 ;  /* 0x0000000000017941 */ /* 0x000fea0003800000 */
.L_x_59:
[----:B--2---:R-:W-:Y:S01]  /*2ac0*/  @!P3 IMAD R13, R36, R23, R22 ;  /* 0x00000017240db224 */ /* 0x004fe200078e0216 */
[----:B------:R-:W-:Y:S04]  /*2ad0*/  BSSY B1, `(.L_x_61) ;  /* 0x0000006000017945 */ /* 0x000fe80003800000 */
[----:B------:R2:W-:Y:S01]  /*2ae0*/  @!P3 STG.E.U8 desc[UR38][R4.64+0x18], R13 ;  /* 0x0000180d0400b986 */ /* 0x0005e2000c101126 */
[----:B------:R-:W-:Y:S05]  /*2af0*/  @P4 BRA `(.L_x_62) ;  /* 0x00000000000c4947 */ /* 0x000fea0003800000 */
[----:B------:R-:W2:Y:S02]  /*2b00*/  LDG.E.U8 R97, desc[UR38][R8.64+0x19] ;  /* 0x0000192608617981 */ /* 0x000ea4000c1e1100 */
[----:B--2---:R-:W-:-:S05]  /*2b10*/  PRMT R13, R97, 0x8880, RZ ;  /* 0x00008880610d7816 */ /* 0x004fca00000000ff */
[----:B------:R-:W-:-:S07]  /*2b20*/  IMAD R22, R13, R90, RZ ;  /* 0x0000005a0d167224 */ /* 0x000fce00078e02ff */
.L_x_62:
[----:B------:R-:W-:Y:S05]  /*2b30*/  BSYNC B1 ;  /* 0x0000000000017941 */ /* 0x000fea0003800000 */
.L_x_61:
        /* <DEDUP_REMOVED lines=10> */
.L_x_64:
[----:B------:R-:W-:Y:S05]  /*2be0*/  BSYNC B1 ;  /* 0x0000000000017941 */ /* 0x000fea0003800000 */
.L_x_63:
[----:B--2---:R-:W-:Y:S01]  /*2bf0*/  @!P2 IMAD R13, R38, R23, R22 ;  /* 0x00000017260da224 */ /* 0x004fe200078e0216 */
[----:B------:R-:W-:Y:S04]  /*2c00*/  BSSY B1, `(.L_x_65) ;  /* 0x0000006000017945 */ /* 0x000fe80003800000 */
[----:B------:R2:W-:Y:S01]  /*2c10*/  @!P2 STG.E.U8 desc[UR38][R6.64+0x18], R13 ;  /* 0x0000180d0600a986 */ /* 0x0005e2000c101126 */
[----:B------:R-:W-:Y:S05]  /*2c20*/  @P3 BRA `(.L_x_66) ;  /* 0x00000000000c3947 */ /* 0x000fea0003800000 */
[----:B------:R-:W2:Y:S02]  /*2c30*/  LDG.E.U8 R97, desc[UR38][R10.64+0x19] ;  /* 0x000019260a617981 */ /* 0x000ea4000c1e1100 */
[----:B--2---:R-:W-:-:S05]  /*2c40*/  PRMT R13, R97, 0x8880, RZ ;  /* 0x00008880610d7816 */ /* 0x004fca00000000ff */
[----:B------:R-:W-:-:S07]  /*2c50*/  IMAD R22, R13, R90, RZ ;  /* 0x0000005a0d167224 */ /* 0x000fce00078e02ff */
.L_x_66:
[----:B------:R-:W-:Y:S05]  /*2c60*/  BSYNC B1 ;  /* 0x0000000000017941 */ /* 0x000fea0003800000 */
.L_x_65:
[----:B------:R-:W-:Y:S01]  /*2c70*/  @!P3 IMAD R39, R39, R23, R22 ;  /* 0x000000172727b224 */ /* 0x000fe200078e0216 */
[----:B------:R-:W-:Y:S04]  /*2c80*/  BSSY B1, `(.L_x_67) ;  /* 0x0000006000017945 */ /* 0x000fe80003800000 */
[----:B------:R0:W-:Y:S01]  /*2c90*/  @!P3 STG.E.U8 desc[UR38][R6.64+0x19], R39 ;  /* 0x000019270600b986 */ /* 0x0001e2000c101126 */
[----:B------:R-:W-:Y:S05]  /*2ca0*/  @P4 BRA `(.L_x_68) ;  /* 0x00000000000c4947 */ /* 0x000fea0003800000 */
[----:B------:R-:W2:Y:S02]  /*2cb0*/  LDG.E.U8 R97, desc[UR38][R8.64+0x20] ;  /* 0x0000202608617981 */ /* 0x000ea4000c1e1100 */
[----:B--2---:R-:W-:-:S05]  /*2cc0*/  PRMT R13, R97, 0x8880, RZ ;  /* 0x00008880610d7816 */ /* 0x004fca00000000ff */
[----:B------:R-:W-:-:S07]  /*2cd0*/  IMAD R22, R13, R90, RZ ;  /* 0x0000005a0d167224 */ /* 0x000fce00078e02ff */
.L_x_68:
[----:B------:R-:W-:Y:S05]  /*2ce0*/  BSYNC B1 ;  /* 0x0000000000017941 */ /* 0x000fea0003800000 */
.L_x_67:
        /* <DEDUP_REMOVED lines=10> */
.L_x_70:
[----:B------:R-:W-:Y:S05]  /*2d90*/  BSYNC B1 ;  /* 0x0000000000017941 */ /* 0x000fea0003800000 */
.L_x_69:
[----:B------:R-:W-:Y:S01]  /*2da0*/  @!P2 IMAD R41, R41, R23, R22 ;  /* 0x000000172929a224 */ /* 0x000fe200078e0216 */
[----:B------:R-:W-:Y:S04]  /*2db0*/  BSSY B1, `(.L_x_71) ;  /* 0x0000006000017945 */ /* 0x000fe80003800000 */
[----:B------:R0:W-:Y:S01]  /*2dc0*/  @!P2 STG.E.U8 desc[UR38][R4.64+0x21], R41 ;  /* 0x000021290400a986 */ /* 0x0001e2000c101126 */
[----:B------:R-:W-:Y:S05]  /*2dd0*/  @P3 BRA `(.L_x_72) ;  /* 0x00000000000c3947 */ /* 0x000fea0003800000 */
[----:B------:R-:W2:Y:S02]  /*2de0*/  LDG.E.U8 R97, desc[UR38][R10.64+0x20] ;  /* 0x000020260a617981 */ /* 0x000ea4000c1e1100 */
[----:B--2---:R-:W-:-:S05]  /*2df0*/  PRMT R13, R97, 0x8880, RZ ;  /* 0x00008880610d7816 */ /* 0x004fca00000000ff */
[----:B------:R-:W-:-:S07]  /*2e00*/  IMAD R22, R13, R90, RZ ;  /* 0x0000005a0d167224 */ /* 0x000fce00078e02ff */
.L_x_72:
[----:B------:R-:W-:Y:S05]  /*2e10*/  BSYNC B1 ;  /* 0x0000000000017941 */ /* 0x000fea0003800000 */
.L_x_71:
[----:B--2---:R-:W-:Y:S01]  /*2e20*/  @!P3 IMAD R13, R42, R23, R22 ;  /* 0x000000172a0db224 */ /* 0x004fe200078e0216 */
[----:B------:R-:W-:Y:S04]  /*2e30*/  BSSY B1, `(.L_x_73) ;  /* 0x0000006000017945 */ /* 0x000fe80003800000 */
[----:B------:R2:W-:Y:S01]  /*2e40*/  @!P3 STG.E.U8 desc[UR38][R6.64+0x20], R13 ;  /* 0x0000200d0600b986 */ /* 0x0005e2000c101126 */
[----:B------:R-:W-:Y:S05]  /*2e50*/  @P4 BRA `(.L_x_74) ;  /* 0x00000000000c4947 */ /* 0x000fea0003800000 */
[----:B------:R-:W2:Y:S02]  /*2e60*/  LDG.E.U8 R97, desc[UR38][R10.64+0x21] ;  /* 0x000021260a617981 */ /* 0x000ea4000c1e1100 */
[----:B--2---:R-:W-:-:S05]  /*2e70*/  PRMT R13, R97, 0x8880, RZ ;  /* 0x00008880610d7816 */ /* 0x004fca00000000ff */
[----:B------:R-:W-:-:S07]  /*2e80*/  IMAD R22, R13, R90, RZ ;  /* 0x0000005a0d167224 */ /* 0x000fce00078e02ff */
.L_x_74:
[----:B------:R-:W-:Y:S05]  /*2e90*/  BSYNC B1 ;  /* 0x0000000000017941 */ /* 0x000fea0003800000 */
.L_x_73:
        /* <DEDUP_REMOVED lines=10> */
.L_x_76:
[----:B------:R-:W-:Y:S05]  /*2f40*/  BSYNC B1 ;  /* 0x0000000000017941 */ /* 0x000fea0003800000 */
.L_x_75:
[----:B--2---:R-:W-:Y:S01]  /*2f50*/  @!P2 IMAD R13, R44, R23, R22 ;  /* 0x000000172c0da224 */ /* 0x004fe200078e0216 */
[----:B------:R-:W-:Y:S04]  /*2f60*/  BSSY B1, `(.L_x_77) ;  /* 0x0000006000017945 */ /* 0x000fe80003800000 */
[----:B------:R2:W-:Y:S01]  /*2f70*/  @!P2 STG.E.U8 desc[UR38][R4.64+0x28], R13 ;  /* 0x0000280d0400a986 */ /* 0x0005e2000c101126 */
[----:B------:R-:W-:Y:S05]  /*2f80*/  @P3 BRA `(.L_x_78) ;  /* 0x00000000000c3947 */ /* 0x000fea0003800000 */
[----:B------:R-:W2:Y:S02]  /*2f90*/  LDG.E.U8 R97, desc[UR38][R8.64+0x29] ;  /* 0x0000292608617981 */ /* 0x000ea4000c1e1100 */
[----:B--2---:R-:W-:-:S05]  /*2fa0*/  PRMT R13, R97, 0x8880, RZ ;  /* 0x00008880610d7816 */ /* 0x004fca00000000ff */
[----:B------:R-:W-:-:S07]  /*2fb0*/  IMAD R22, R13, R90, RZ ;  /* 0x0000005a0d167224 */ /* 0x000fce00078e02ff */
.L_x_78:
[----:B------:R-:W-:Y:S05]  /*2fc0*/  BSYNC B1 ;  /* 0x0000000000017941 */ /* 0x000fea0003800000 */
.L_x_77:
[----:B------:R-:W-:Y:S01]  /*2fd0*/  @!P3 IMAD R45, R45, R23, R22 ;  /* 0x000000172d2db224 */ /* 0x000fe200078e0216 */
[----:B------:R-:W-:Y:S04]  /*2fe0*/  BSSY B1, `(.L_x_79) ;  /* 0x0000006000017945 */ /* 0x000fe80003800000 */
[----:B------:R0:W-:Y:S01]  /*2ff0*/  @!P3 STG.E.U8 desc[UR38][R4.64+0x29], R45 ;  /* 0x0000292d0400b986 */ /* 0x0001e2000c101126 */
[----:B------:R-:W-:Y:S05]  /*3000*/  @P4 BRA `(.L_x_80) ;  /* 0x00000000000c4947 */ /* 0x000fea0003800000 */
[----:B------:R-:W2:Y:S02]  /*3010*/  LDG.E.U8 R97, desc[UR38][R10.64+0x28] ;  /* 0x000028260a617981 */ /* 0x000ea4000c1e1100 */
[----:B--2---:R-:W-:-:S05]  /*3020*/  PRMT R13, R97, 0x8880, RZ ;  /* 0x00008880610d7816 */ /* 0x004fca00000000ff */
[----:B------:R-:W-:-:S07]  /*3030*/  IMAD R22, R13, R90, RZ ;  /* 0x0000005a0d167224 */ /* 0x000fce00078e02ff */
.L_x_80:
[----:B------:R-:W-:Y:S05]  /*3040*/  BSYNC B1 ;  /* 0x0000000000017941 */ /* 0x000fea0003800000 */
.L_x_79:
        /* <DEDUP_REMOVED lines=10> */
.L_x_82:
[----:B------:R-:W-:Y:S05]  /*30f0*/  BSYNC B1 ;  /* 0x0000000000017941 */ /* 0x000fea0003800000 */
.L_x_81:
[----:B------:R-:W-:Y:S01]  /*3100*/  @!P2 IMAD R47, R47, R23, R22 ;  /* 0x000000172f2fa224 */ /* 0x000fe200078e0216 */
[----:B------:R-:W-:Y:S04]  /*3110*/  BSSY B1, `(.L_x_83) ;  /* 0x0000006000017945 */ /* 0x000fe80003800000 */
[----:B------:R0:W-:Y:S01]  /*3120*/  @!P2 STG.E.U8 desc[UR38][R6.64+0x29], R47 ;  /* 0x0000292f0600a986 */ /* 0x0001e2000c101126 */
[----:B------:R-:W-:Y:S05]  /*3130*/  @P3 BRA `(.L_x_84) ;  /* 0x00000000000c3947 */ /* 0x000fea0003800000 */
[----:B------:R-:W2:Y:S02]  /*3140*/  LDG.E.U8 R97, desc[UR38][R8.64+0x30] ;  /* 0x0000302608617981 */ /* 0x000ea4000c1e1100 */
[----:B--2---:R-:W-:-:S05]  /*3150*/  PRMT R13, R97, 0x8880, RZ ;  /* 0x00008880610d7816 */ /* 0x004fca00000000ff */
[----:B------:R-:W-:-:S07]  /*3160*/  IMAD R22, R13, R90, RZ ;  /* 0x0000005a0d167224 */ /* 0x000fce00078e02ff */
.L_x_84:
[----:B------:R-:W-:Y:S05]  /*3170*/  BSYNC B1 ;  /* 0x0000000000017941 */ /* 0x000fea0003800000 */
.L_x_83:
[----:B--2---:R-:W-:Y:S01]  /*3180*/  @!P3 IMAD R13, R48, R23, R22 ;  /* 0x00000017300db224 */ /* 0x004fe200078e0216 */
[----:B------:R-:W-:Y:S04]  /*3190*/  BSSY B1, `(.L_x_85) ;  /* 0x0000006000017945 */ /* 0x000fe80003800000 */
[----:B------:R2:W-:Y:S01]  /*31a0*/  @!P3 STG.E.U8 desc[UR38][R4.64+0x30], R13 ;  /* 0x0000300d0400b986 */ /* 0x0005e2000c101126 */
[----:B------:R-:W-:Y:S05]  /*31b0*/  @P4 BRA `(.L_x_86) ;  /* 0x00000000000c4947 */ /* 0x000fea0003800000 */
[----:B------:R-:W2:Y:S02]  /*31c0*/  LDG.E.U8 R97, desc[UR38][R8.64+0x31] ;  /* 0x0000312608617981 */ /* 0x000ea4000c1e1100 */
[----:B--2---:R-:W-:-:S05]  /*31d0*/  PRMT R13, R97, 0x8880, RZ ;  /* 0x00008880610d7816 */ /* 0x004fca00000000ff */
[----:B------:R-:W-:-:S07]  /*31e0*/  IMAD R22, R13, R90, RZ ;  /* 0x0000005a0d167224 */ /* 0x000fce00078e02ff */
.L_x_86:
[----:B------:R-:W-:Y:S05]  /*31f0*/  BSYNC B1 ;  /* 0x0000000000017941 */ /* 0x000fea0003800000 */
.L_x_85:
        /* <DEDUP_REMOVED lines=10> */
.L_x_88:
[----:B------:R-:W-:Y:S05]  /*32a0*/  BSYNC B1 ;  /* 0x0000000000017941 */ /* 0x000fea0003800000 */
.L_x_87:
[----:B--2---:R-:W-:Y:S01]  /*32b0*/  @!P2 IMAD R13, R50, R23, R22 ;  /* 0x00000017320da224 */ /* 0x004fe200078e0216 */
[----:B------:R-:W-:Y:S04]  /*32c0*/  BSSY B1, `(.L_x_89) ;  /* 0x0000006000017945 */ /* 0x000fe80003800000 */
[----:B------:R2:W-:Y:S01]  /*32d0*/  @!P2 STG.E.U8 desc[UR38][R6.64+0x30], R13 ;  /* 0x0000300d0600a986 */ /* 0x0005e2000c101126 */
[----:B------:R-:W-:Y:S05]  /*32e0*/  @P3 BRA `(.L_x_90) ;  /* 0x00000000000c3947 */ /* 0x000fea0003800000 */
[----:B------:R-:W2:Y:S02]  /*32f0*/  LDG.E.U8 R97, desc[UR38][R10.64+0x31] ;  /* 0x000031260a617981 */ /* 0x000ea4000c1e1100 */
[----:B--2---:R-:W-:-:S05]  /*3300*/  PRMT R13, R97, 0x8880, RZ ;  /* 0x00008880610d7816 */ /* 0x004fca00000000ff */
[----:B------:R-:W-:-:S07]  /*3310*/  IMAD R22, R13, R90, RZ ;  /* 0x0000005a0d167224 */ /* 0x000fce00078e02ff */
.L_x_90:
[----:B------:R-:W-:Y:S05]  /*3320*/  BSYNC B1 ;  /* 0x0000000000017941 */ /* 0x000fea0003800000 */
.L_x_89:
[----:B------:R-:W-:Y:S01]  /*3330*/  @!P3 IMAD R51, R51, R23, R22 ;  /* 0x000000173333b224 */ /* 0x000fe200078e0216 */
[----:B------:R-:W-:Y:S04]  /*3340*/  BSSY B1, `(.L_x_91) ;  /* 0x0000006000017945 */ /* 0x000fe80003800000 */
[----:B------:R0:W-:Y:S01]  /*3350*/  @!P3 STG.E.U8 desc[UR38][R6.64+0x31], R51 ;  /* 0x000031330600b986 */ /* 0x0001e2000c101126 */
[----:B------:R-:W-:Y:S05]  /*3360*/  @P4 BRA `(.L_x_92) ;  /* 0x00000000000c4947 */ /* 0x000fea0003800000 */
[----:B------:R-:W2:Y:S02]  /*3370*/  LDG.E.U8 R97, desc[UR38][R8.64+0x38] ;  /* 0x0000382608617981 */ /* 0x000ea4000c1e1100 */
[----:B--2---:R-:W-:-:S05]  /*3380*/  PRMT R13, R97, 0x8880, RZ ;  /* 0x00008880610d7816 */ /* 0x004fca00000000ff */
[----:B------:R-:W-:-:S07]  /*3390*/  IMAD R22, R13, R90, RZ ;  /* 0x0000005a0d167224 */ /* 0x000fce00078e02ff */
.L_x_92:
[----:B------:R-:W-:Y:S05]  /*33a0*/  BSYNC B1 ;  /* 0x0000000000017941 */ /* 0x000fea0003800000 */
.L_x_91:
        /* <DEDUP_REMOVED lines=10> */
.L_x_94:
[----:B------:R-:W-:Y:S05]  /*3450*/  BSYNC B1 ;  /* 0x0000000000017941 */ /* 0x000fea0003800000 */
.L_x_93:
[----:B------:R-:W-:Y:S01]  /*3460*/  @!P2 IMAD R53, R53, R23, R22 ;  /* 0x000000173535a224 */ /* 0x000fe200078e0216 */
[----:B------:R-:W-:Y:S04]  /*3470*/  BSSY B1, `(.L_x_95) ;  /* 0x0000006000017945 */ /* 0x000fe80003800000 */
[----:B------:R0:W-:Y:S01]  /*3480*/  @!P2 STG.E.U8 desc[UR38][R4.64+0x39], R53 ;  /* 0x000039350400a986 */ /* 0x0001e2000c101126 */
[----:B------:R-:W-:Y:S05]  /*3490*/  @P3 BRA `(.L_x_96) ;  /* 0x00000000000c3947 */ /* 0x000fea0003800000 */
[----:B------:R-:W2:Y:S02]  /*34a0*/  LDG.E.U8 R97, desc[UR38][R10.64+0x38] ;  /* 0x000038260a617981 */ /* 0x000ea4000c1e1100 */
[----:B--2---:R-:W-:-:S05]  /*34b0*/  PRMT R13, R97, 0x8880, RZ ;  /* 0x00008880610d7816 */ /* 0x004fca00000000ff */
[----:B------:R-:W-:-:S07]  /*34c0*/  IMAD R22, R13, R90, RZ ;  /* 0x0000005a0d167224 */ /* 0x000fce00078e02ff */
.L_x_96:
[----:B------:R-:W-:Y:S05]  /*34d0*/  BSYNC B1 ;  /* 0x0000000000017941 */ /* 0x000fea0003800000 */
.L_x_95:
[----:B--2---:R-:W-:Y:S01]  /*34e0*/  @!P3 IMAD R13, R54, R23, R22 ;  /* 0x00000017360db224 */ /* 0x004fe200078e0216 */
[----:B------:R-:W-:Y:S04]  /*34f0*/  BSSY B1, `(.L_x_97) ;  /* 0x0000006000017945 */ /* 0x000fe80003800000 */
[----:B------:R2:W-:Y:S01]  /*3500*/  @!P3 STG.E.U8 desc[UR38][R6.64+0x38], R13 ;  /* 0x0000380d0600b986 */ /* 0x0005e2000c101126 */
[----:B------:R-:W-:Y:S05]  /*3510*/  @P4 BRA `(.L_x_98) ;  /* 0x00000000000c4947 */ /* 0x000fea0003800000 */
[----:B------:R-:W2:Y:S02]  /*3520*/  LDG.E.U8 R97, desc[UR38][R10.64+0x39] ;  /* 0x000039260a617981 */ /* 0x000ea4000c1e1100 */
[----:B--2---:R-:W-:-:S05]  /*3530*/  PRMT R13, R97, 0x8880, RZ ;  /* 0x00008880610d7816 */ /* 0x004fca00000000ff */
[----:B------:R-:W-:-:S07]  /*3540*/  IMAD R22, R13, R90, RZ ;  /* 0x0000005a0d167224 */ /* 0x000fce00078e02ff */
.L_x_98:
[----:B------:R-:W-:Y:S05]  /*3550*/  BSYNC B1 ;  /* 0x0000000000017941 */ /* 0x000fea0003800000 */
.L_x_97:
        /* <DEDUP_REMOVED lines=10> */
.L_x_100:
[----:B------:R-:W-:Y:S05]  /*3600*/  BSYNC B1 ;  /* 0x0000000000017941 */ /* 0x000fea0003800000 */
.L_x_99:
[----:B--2---:R-:W-:Y:S01]  /*3610*/  @!P2 IMAD R13, R56, R23, R22 ;  /* 0x00000017380da224 */ /* 0x004fe200078e0216 */
[----:B------:R-:W-:Y:S04]  /*3620*/  BSSY B1, `(.L_x_101) ;  /* 0x0000006000017945 */ /* 0x000fe80003800000 */
[----:B------:R2:W-:Y:S01]  /*3630*/  @!P2 STG.E.U8 desc[UR38][R4.64+0x40], R13 ;  /* 0x0000400d0400a986 */ /* 0x0005e2000c101126 */
[----:B------:R-:W-:Y:S05]  /*3640*/  @P3 BRA `(.L_x_102) ;  /* 0x00000000000c3947 */ /* 0x000fea0003800000 */
[----:B------:R-:W2:Y:S02]  /*3650*/  LDG.E.U8 R97, desc[UR38][R8.64+0x41] ;  /* 0x0000412608617981 */ /* 0x000ea4000c1e1100 */
[----:B--2---:R-:W-:-:S05]  /*3660*/  PRMT R13, R97, 0x8880, RZ ;  /* 0x00008880610d7816 */ /* 0x004fca00000000ff */
[----:B------:R-:W-:-:S07]  /*3670*/  IMAD R22, R13, R90, RZ ;  /* 0x0000005a0d167224 */ /* 0x000fce00078e02ff */
.L_x_102:
[----:B------:R-:W-:Y:S05]  /*3680*/  BSYNC B1 ;  /* 0x0000000000017941 */ /* 0x000fea0003800000 */
.L_x_101:
[----:B------:R-:W-:Y:S01]  /*3690*/  @!P3 IMAD R57, R57, R23, R22 ;  /* 0x000000173939b224 */ /* 0x000fe200078e0216 */
[----:B------:R-:W-:Y:S04]  /*36a0*/  BSSY B1, `(.L_x_103) ;  /* 0x0000006000017945 */ /* 0x000fe80003800000 */
[----:B------:R0:W-:Y:S01]  /*36b0*/  @!P3 STG.E.U8 desc[UR38][R4.64+0x41], R57 ;  /* 0x000041390400b986 */ /* 0x0001e2000c101126 */
[----:B------:R-:W-:Y:S05]  /*36c0*/  @P4 BRA `(.L_x_104) ;  /* 0x00000000000c4947 */ /* 0x000fea0003800000 */
[----:B------:R-:W2:Y:S02]  /*36d0*/  LDG.E.U8 R97, desc[UR38][R10.64+0x40] ;  /* 0x000040260a617981 */ /* 0x000ea4000c1e1100 */
[----:B--2---:R-:W-:-:S05]  /*36e0*/  PRMT R13, R97, 0x8880, RZ ;  /* 0x00008880610d7816 */ /* 0x004fca00000000ff */
[----:B------:R-:W-:-:S07]  /*36f0*/  IMAD R22, R13, R90, RZ ;  /* 0x0000005a0d167224 */ /* 0x000fce00078e02ff */
.L_x_104:
[----:B------:R-:W-:Y:S05]  /*3700*/  BSYNC B1 ;  /* 0x0000000000017941 */ /* 0x000fea0003800000 */
.L_x_103:
        /* <DEDUP_REMOVED lines=10> */
.L_x_106:
[----:B------:R-:W-:Y:S05]  /*37b0*/  BSYNC B1 ;  /* 0x0000000000017941 */ /* 0x000fea0003800000 */
.L_x_105:
[----:B------:R-:W-:Y:S01]  /*37c0*/  @!P2 IMAD R59, R59, R23, R22 ;  /* 0x000000173b3ba224 */ /* 0x000fe200078e0216 */
[----:B------:R-:W-:Y:S04]  /*37d0*/  BSSY B1, `(.L_x_107) ;  /* 0x0000006000017945 */ /* 0x000fe80003800000 */
[----:B------:R0:W-:Y:S01]  /*37e0*/  @!P2 STG.E.U8 desc[UR38][R6.64+0x41], R59 ;  /* 0x0000413b0600a986 */ /* 0x0001e2000c101126 */
[----:B------:R-:W-:Y:S05]  /*37f0*/  @P3 BRA `(.L_x_108) ;  /* 0x00000000000c3947 */ /* 0x000fea0003800000 */
[----:B------:R-:W2:Y:S02]  /*3800*/  LDG.E.U8 R97, desc[UR38][R8.64+0x48] ;  /* 0x0000482608617981 */ /* 0x000ea4000c1e1100 */
[----:B--2---:R-:W-:-:S05]  /*3810*/  PRMT R13, R97, 0x8880, RZ ;  /* 0x00008880610d7816 */ /* 0x004fca00000000ff */
[----:B------:R-:W-:-:S07]  /*3820*/  IMAD R22, R13, R90, RZ ;  /* 0x0000005a0d167224 */ /* 0x000fce00078e02ff */
.L_x_108:
[----:B------:R-:W-:Y:S05]  /*3830*/  BSYNC B1 ;  /* 0x0000000000017941 */ /* 0x000fea0003800000 */
.L_x_107:
[----:B--2---:R-:W-:Y:S01]  /*3840*/  @!P3 IMAD R13, R60, R23, R22 ;  /* 0x000000173c0db224 */ /* 0x004fe200078e0216 */
[----:B------:R-:W-:Y:S04]  /*3850*/  BSSY B1, `(.L_x_109) ;  /* 0x0000006000017945 */ /* 0x000fe80003800000 */
[----:B------:R2:W-:Y:S01]  /*3860*/  @!P3 STG.E.U8 desc[UR38][R4.64+0x48], R13 ;  /* 0x0000480d0400b986 */ /* 0x0005e2000c101126 */
[----:B------:R-:W-:Y:S05]  /*3870*/  @P4 BRA `(.L_x_110) ;  /* 0x00000000000c4947 */ /* 0x000fea0003800000 */
[----:B------:R-:W2:Y:S02]  /*3880*/  LDG.E.U8 R97, desc[UR38][R8.64+0x49] ;  /* 0x0000492608617981 */ /* 0x000ea4000c1e1100 */
[----:B--2---:R-:W-:-:S05]  /*3890*/  PRMT R13, R97, 0x8880, RZ ;  /* 0x00008880610d7816 */ /* 0x004fca00000000ff */
[----:B------:R-:W-:-:S07]  /*38a0*/  IMAD R22, R13, R90, RZ ;  /* 0x0000005a0d167224 */ /* 0x000fce00078e02ff */
.L_x_110:
[----:B------:R-:W-:Y:S05]  /*38b0*/  BSYNC B1 ;  /* 0x0000000000017941 */ /* 0x000fea0003800000 */
.L_x_109:
        /* <DEDUP_REMOVED lines=10> */
.L_x_112:
[----:B------:R-:W-:Y:S05]  /*3960*/  BSYNC B1 ;  /* 0x0000000000017941 */ /* 0x000fea0003800000 */
.L_x_111:
[----:B--2---:R-:W-:Y:S01]  /*3970*/  @!P2 IMAD R13, R62, R23, R22 ;  /* 0x000000173e0da224 */ /* 0x004fe200078e0216 */
[----:B------:R-:W-:Y:S04]  /*3980*/  BSSY B1, `(.L_x_113) ;  /* 0x0000006000017945 */ /* 0x000fe80003800000 */
[----:B------:R2:W-:Y:S01]  /*3990*/  @!P2 STG.E.U8 desc[UR38][R6.64+0x48], R13 ;  /* 0x0000480d0600a986 */ /* 0x0005e2000c101126 */
[----:B------:R-:W-:Y:S05]  /*39a0*/  @P3 BRA `(.L_x_114) ;  /* 0x00000000000c3947 */ /* 0x000fea0003800000 */
[----:B------:R-:W2:Y:S02]  /*39b0*/  LDG.E.U8 R97, desc[UR38][R10.64+0x49] ;  /* 0x000049260a617981 */ /* 0x000ea4000c1e1100 */
[----:B--2---:R-:W-:-:S05]  /*39c0*/  PRMT R13, R97, 0x8880, RZ ;  /* 0x00008880610d7816 */ /* 0x004fca00000000ff */
[----:B------:R-:W-:-:S07]  /*39d0*/  IMAD R22, R13, R90, RZ ;  /* 0x0000005a0d167224 */ /* 0x000fce00078e02ff */
.L_x_114:
[----:B------:R-:W-:Y:S05]  /*39e0*/  BSYNC B1 ;  /* 0x0000000000017941 */ /* 0x000fea0003800000 */
.L_x_113:
[----:B------:R-:W-:Y:S01]  /*39f0*/  @!P3 IMAD R63, R63, R23, R22 ;  /* 0x000000173f3fb224 */ /* 0x000fe200078e0216 */
[----:B------:R-:W-:Y:S04]  /*3a00*/  BSSY B1, `(.L_x_115) ;  /* 0x0000006000017945 */ /* 0x000fe80003800000 */
[----:B------:R0:W-:Y:S01]  /*3a10*/  @!P3 STG.E.U8 desc[UR38][R6.64+0x49], R63 ;  /* 0x0000493f0600b986 */ /* 0x0001e2000c101126 */
[----:B------:R-:W-:Y:S05]  /*3a20*/  @P4 BRA `(.L_x_116) ;  /* 0x00000000000c4947 */ /* 0x000fea0003800000 */
[----:B------:R-:W2:Y:S02]  /*3a30*/  LDG.E.U8 R97, desc[UR38][R8.64+0x50] ;  /* 0x0000502608617981 */ /* 0x000ea4000c1e1100 */
[----:B--2---:R-:W-:-:S05]  /*3a40*/  PRMT R13, R97, 0x8880, RZ ;  /* 0x00008880610d7816 */ /* 0x004fca00000000ff */
[----:B------:R-:W-:-:S07]  /*3a50*/  IMAD R22, R13, R90, RZ ;  /* 0x0000005a0d167224 */ /* 0x000fce00078e02ff */
.L_x_116:
[----:B------:R-:W-:Y:S05]  /*3a60*/  BSYNC B1 ;  /* 0x0000000000017941 */ /* 0x000fea0003800000 */
.L_x_115:
        /* <DEDUP_REMOVED lines=10> */
.L_x_118:
[----:B------:R-:W-:Y:S05]  /*3b10*/  BSYNC B1 ;  /* 0x0000000000017941 */ /* 0x000fea0003800000 */
.L_x_117:
[----:B------:R-:W-:Y:S01]  /*3b20*/  @!P2 IMAD R65, R65, R23, R22 ;  /* 0x000000174141a224 */ /* 0x000fe200078e0216 */
[----:B------:R-:W-:Y:S04]  /*3b30*/  BSSY B1, `(.L_x_119) ;  /* 0x0000006000017945 */ /* 0x000fe80003800000 */
[----:B------:R0:W-:Y:S01]  /*3b40*/  @!P2 STG.E.U8 desc[UR38][R4.64+0x51], R65 ;  /* 0x000051410400a986 */ /* 0x0001e2000c101126 */
[----:B------:R-:W-:Y:S05]  /*3b50*/  @P3 BRA `(.L_x_120) ;  /* 0x00000000000c3947 */ /* 0x000fea0003800000 */
[----:B------:R-:W2:Y:S02]  /*3b60*/  LDG.E.U8 R97, desc[UR38][R10.64+0x50] ;  /* 0x000050260a617981 */ /* 0x000ea4000c1e1100 */
[----:B--2---:R-:W-:-:S05]  /*3b70*/  PRMT R13, R97, 0x8880, RZ ;  /* 0x00008880610d7816 */ /* 0x004fca00000000ff */
[----:B------:R-:W-:-:S07]  /*3b80*/  IMAD R22, R13, R90, RZ ;  /* 0x0000005a0d167224 */ /* 0x000fce00078e02ff */
.L_x_120:
[----:B------:R-:W-:Y:S05]  /*3b90*/  BSYNC B1 ;  /* 0x0000000000017941 */ /* 0x000fea0003800000 */
.L_x_119:
[----:B--2---:R-:W-:Y:S01]  /*3ba0*/  @!P3 IMAD R13, R66, R23, R22 ;  /* 0x00000017420db224 */ /* 0x004fe200078e0216 */
[----:B------:R-:W-:Y:S04]  /*3bb0*/  BSSY B1, `(.L_x_121) ;  /* 0x0000006000017945 */ /* 0x000fe80003800000 */
[----:B------:R2:W-:Y:S01]  /*3bc0*/  @!P3 STG.E.U8 desc[UR38][R6.64+0x50], R13 ;  /* 0x0000500d0600b986 */ /* 0x0005e2000c101126 */
[----:B------:R-:W-:Y:S05]  /*3bd0*/  @P4 BRA `(.L_x_122) ;  /* 0x00000000000c4947 */ /* 0x000fea0003800000 */
[----:B------:R-:W2:Y:S02]  /*3be0*/  LDG.E.U8 R97, desc[UR38][R10.64+0x51] ;  /* 0x000051260a617981 */ /* 0x000ea4000c1e1100 */
[----:B--2---:R-:W-:-:S05]  /*3bf0*/  PRMT R13, R97, 0x8880, RZ ;  /* 0x00008880610d7816 */ /* 0x004fca00000000ff */
[----:B------:R-:W-:-:S07]  /*3c00*/  IMAD R22, R13, R90, RZ ;  /* 0x0000005a0d167224 */ /* 0x000fce00078e02ff */
.L_x_122:
[----:B------:R-:W-:Y:S05]  /*3c10*/  BSYNC B1 ;  /* 0x0000000000017941 */ /* 0x000fea0003800000 */
.L_x_121:
        /* <DEDUP_REMOVED lines=10> */
.L_x_124:
[----:B------:R-:W-:Y:S05]  /*3cc0*/  BSYNC B1 ;  /* 0x0000000000017941 */ /* 0x000fea0003800000 */
.L_x_123:
[----:B--2---:R-:W-:Y:S01]  /*3cd0*/  @!P2 IMAD R13, R68, R23, R22 ;  /* 0x00000017440da224 */ /* 0x004fe200078e0216 */
[----:B------:R-:W-:Y:S04]  /*3ce0*/  BSSY B1, `(.L_x_125) ;  /* 0x0000006000017945 */ /* 0x000fe80003800000 */
[----:B------:R2:W-:Y:S01]  /*3cf0*/  @!P2 STG.E.U8 desc[UR38][R4.64+0x58], R13 ;  /* 0x0000580d0400a986 */ /* 0x0005e2000c101126 */
[----:B------:R-:W-:Y:S05]  /*3d00*/  @P3 BRA `(.L_x_126) ;  /* 0x00000000000c3947 */ /* 0x000fea0003800000 */
[----:B------:R-:W2:Y:S02]  /*3d10*/  LDG.E.U8 R97, desc[UR38][R8.64+0x59] ;  /* 0x0000592608617981 */ /* 0x000ea4000c1e1100 */
[----:B--2---:R-:W-:-:S05]  /*3d20*/  PRMT R13, R97, 0x8880, RZ ;  /* 0x00008880610d7816 */ /* 0x004fca00000000ff */
[----:B------:R-:W-:-:S07]  /*3d30*/  IMAD R22, R13, R90, RZ ;  /* 0x0000005a0d167224 */ /* 0x000fce00078e02ff */
.L_x_126:
[----:B------:R-:W-:Y:S05]  /*3d40*/  BSYNC B1 ;  /* 0x0000000000017941 */ /* 0x000fea0003800000 */
.L_x_125:
[----:B------:R-:W-:Y:S01]  /*3d50*/  @!P3 IMAD R69, R69, R23, R22 ;  /* 0x000000174545b224 */ /* 0x000fe200078e0216 */
[----:B------:R-:W-:Y:S04]  /*3d60*/  BSSY B1, `(.L_x_127) ;  /* 0x0000006000017945 */ /* 0x000fe80003800000 */
[----:B------:R0:W-:Y:S01]  /*3d70*/  @!P3 STG.E.U8 desc[UR38][R4.64+0x59], R69 ;  /* 0x000059450400b986 */ /* 0x0001e2000c101126 */
[----:B------:R-:W-:Y:S05]  /*3d80*/  @P4 BRA `(.L_x_128) ;  /* 0x00000000000c4947 */ /* 0x000fea0003800000 */
[----:B------:R-:W2:Y:S02]  /*3d90*/  LDG.E.U8 R97, desc[UR38][R10.64+0x58] ;  /* 0x000058260a617981 */ /* 0x000ea4000c1e1100 */
[----:B--2---:R-:W-:-:S05]  /*3da0*/  PRMT R13, R97, 0x8880, RZ ;  /* 0x00008880610d7816 */ /* 0x004fca00000000ff */
[----:B------:R-:W-:-:S07]  /*3db0*/  IMAD R22, R13, R90, RZ ;  /* 0x0000005a0d167224 */ /* 0x000fce00078e02ff */
.L_x_128:
[----:B------:R-:W-:Y:S05]  /*3dc0*/  BSYNC B1 ;  /* 0x0000000000017941 */ /* 0x000fea0003800000 */
.L_x_127:
        /* <DEDUP_REMOVED lines=10> */
.L_x_130:
[----:B------:R-:W-:Y:S05]  /*3e70*/  BSYNC B1 ;  /* 0x0000000000017941 */ /* 0x000fea0003800000 */
.L_x_129:
[----:B------:R-:W-:Y:S01]  /*3e80*/  @!P2 IMAD R71, R71, R23, R22 ;  /* 0x000000174747a224 */ /* 0x000fe200078e0216 */
[----:B------:R-:W-:Y:S04]  /*3e90*/  BSSY B1, `(.L_x_131) ;  /* 0x0000006000017945 */ /* 0x000fe80003800000 */
[----:B------:R0:W-:Y:S01]  /*3ea0*/  @!P2 STG.E.U8 desc[UR38][R6.64+0x59], R71 ;  /* 0x000059470600a986 */ /* 0x0001e2000c101126 */
[----:B------:R-:W-:Y:S05]  /*3eb0*/  @P3 BRA `(.L_x_132) ;  /* 0x00000000000c3947 */ /* 0x000fea0003800000 */
[----:B------:R-:W2:Y:S02]  /*3ec0*/  LDG.E.U8 R97, desc[UR38][R8.64+0x60] ;  /* 0x0000602608617981 */ /* 0x000ea4000c1e1100 */
[----:B--2---:R-:W-:-:S05]  /*3ed0*/  PRMT R13, R97, 0x8880, RZ ;  /* 0x00008880610d7816 */ /* 0x004fca00000000ff */
[----:B------:R-:W-:-:S07]  /*3ee0*/  IMAD R22, R13, R90, RZ ;  /* 0x0000005a0d167224 */ /* 0x000fce00078e02ff */
.L_x_132:
[----:B------:R-:W-:Y:S05]  /*3ef0*/  BSYNC B1 ;  /* 0x0000000000017941 */ /* 0x000fea0003800000 */
.L_x_131:
[----:B--2---:R-:W-:Y:S01]  /*3f00*/  @!P3 IMAD R13, R72, R23, R22 ;  /* 0x00000017480db224 */ /* 0x004fe200078e0216 */
[----:B------:R-:W-:Y:S04]  /*3f10*/  BSSY B1, `(.L_x_133) ;  /* 0x0000006000017945 */ /* 0x000fe80003800000 */
[----:B------:R2:W-:Y:S01]  /*3f20*/  @!P3 STG.E.U8 desc[UR38][R4.64+0x60], R13 ;  /* 0x0000600d0400b986 */ /* 0x0005e2000c101126 */
[----:B------:R-:W-:Y:S05]  /*3f30*/  @P4 BRA `(.L_x_134) ;  /* 0x00000000000c4947 */ /* 0x000fea0003800000 */
[----:B------:R-:W2:Y:S02]  /*3f40*/  LDG.E.U8 R97, desc[UR38][R8.64+0x61] ;  /* 0x0000612608617981 */ /* 0x000ea4000c1e1100 */
[----:B--2---:R-:W-:-:S05]  /*3f50*/  PRMT R13, R97, 0x8880, RZ ;  /* 0x00008880610d7816 */ /* 0x004fca00000000ff */
[----:B------:R-:W-:-:S07]  /*3f60*/  IMAD R22, R13, R90, RZ ;  /* 0x0000005a0d167224 */ /* 0x000fce00078e02ff */
.L_x_134:
[----:B------:R-:W-:Y:S05]  /*3f70*/  BSYNC B1 ;  /* 0x0000000000017941 */ /* 0x000fea0003800000 */
.L_x_133:
        /* <DEDUP_REMOVED lines=10> */
.L_x_136:
[----:B------:R-:W-:Y:S05]  /*4020*/  BSYNC B1 ;  /* 0x0000000000017941 */ /* 0x000fea0003800000 */
.L_x_135:
[----:B--2---:R-:W-:Y:S01]  /*4030*/  @!P2 IMAD R13, R74, R23, R22 ;  /* 0x000000174a0da224 */ /* 0x004fe200078e0216 */
[----:B------:R-:W-:Y:S04]  /*4040*/  BSSY B1, `(.L_x_137) ;  /* 0x0000006000017945 */ /* 0x000fe80003800000 */
[----:B------:R2:W-:Y:S01]  /*4050*/  @!P2 STG.E.U8 desc[UR38][R6.64+0x60], R13 ;  /* 0x0000600d0600a986 */ /* 0x0005e2000c101126 */
[----:B------:R-:W-:Y:S05]  /*4060*/  @P3 BRA `(.L_x_138) ;  /* 0x00000000000c3947 */ /* 0x000fea0003800000 */
[----:B------:R-:W2:Y:S02]  /*4070*/  LDG.E.U8 R97, desc[UR38][R10.64+0x61] ;  /* 0x000061260a617981 */ /* 0x000ea4000c1e1100 */
[----:B--2---:R-:W-:-:S05]  /*4080*/  PRMT R13, R97, 0x8880, RZ ;  /* 0x00008880610d7816 */ /* 0x004fca00000000ff */
[----:B------:R-:W-:-:S07]  /*4090*/  IMAD R22, R13, R90, RZ ;  /* 0x0000005a0d167224 */ /* 0x000fce00078e02ff */
.L_x_138:
[----:B------:R-:W-:Y:S05]  /*40a0*/  BSYNC B1 ;  /* 0x0000000000017941 */ /* 0x000fea0003800000 */
.L_x_137:
[----:B------:R-:W-:Y:S01]  /*40b0*/  @!P3 IMAD R75, R75, R23, R22 ;  /* 0x000000174b4bb224 */ /* 0x000fe200078e0216 */
[----:B------:R-:W-:Y:S04]  /*40c0*/  BSSY B1, `(.L_x_139) ;  /* 0x0000006000017945 */ /* 0x000fe80003800000 */
[----:B------:R0:W-:Y:S01]  /*40d0*/  @!P3 STG.E.U8 desc[UR38][R6.64+0x61], R75 ;  /* 0x0000614b0600b986 */ /* 0x0001e2000c101126 */
[----:B------:R-:W-:Y:S05]  /*40e0*/  @P4 BRA `(.L_x_140) ;  /* 0x00000000000c4947 */ /* 0x000fea0003800000 */
[----:B------:R-:W2:Y:S02]  /*40f0*/  LDG.E.U8 R97, desc[UR38][R8.64+0x68] ;  /* 0x0000682608617981 */ /* 0x000ea4000c1e1100 */
[----:B--2---:R-:W-:-:S05]  /*4100*/  PRMT R13, R97, 0x8880, RZ ;  /* 0x00008880610d7816 */ /* 0x004fca00000000ff */
[----:B------:R-:W-:-:S07]  /*4110*/  IMAD R22, R13, R90, RZ ;  /* 0x0000005a0d167224 */ /* 0x000fce00078e02ff */
.L_x_140:
[----:B------:R-:W-:Y:S05]  /*4120*/  BSYNC B1 ;  /* 0x0000000000017941 */ /* 0x000fea0003800000 */
.L_x_139:
        /* <DEDUP_REMOVED lines=10> */
.L_x_142:
[----:B------:R-:W-:Y:S05]  /*41d0*/  BSYNC B1 ;  /* 0x0000000000017941 */ /* 0x000fea0003800000 */
.L_x_141:
[----:B------:R-:W-:Y:S01]  /*41e0*/  @!P2 IMAD R77, R77, R23, R22 ;  /* 0x000000174d4da224 */ /* 0x000fe200078e0216 */
[----:B------:R-:W-:Y:S04]  /*41f0*/  BSSY B1, `(.L_x_143) ;  /* 0x0000006000017945 */ /* 0x000fe80003800000 */
[----:B------:R0:W-:Y:S01]  /*4200*/  @!P2 STG.E.U8 desc[UR38][R4.64+0x69], R77 ;  /* 0x0000694d0400a986 */ /* 0x0001e2000c101126 */
[----:B------:R-:W-:Y:S05]  /*4210*/  @P3 BRA `(.L_x_144) ;  /* 0x00000000000c3947 */ /* 0x000fea0003800000 */
[----:B------:R-:W2:Y:S02]  /*4220*/  LDG.E.U8 R97, desc[UR38][R10.64+0x68] ;  /* 0x000068260a617981 */ /* 0x000ea4000c1e1100 */
[----:B--2---:R-:W-:-:S05]  /*4230*/  PRMT R13, R97, 0x8880, RZ ;  /* 0x00008880610d7816 */ /* 0x004fca00000000ff */
[----:B------:R-:W-:-:S07]  /*4240*/  IMAD R22, R13, R90, RZ ;  /* 0x0000005a0d167224 */ /* 0x000fce00078e02ff */
.L_x_144:
[----:B------:R-:W-:Y:S05]  /*4250*/  BSYNC B1 ;  /* 0x0000000000017941 */ /* 0x000fea0003800000 */
.L_x_143:
[----:B--2---:R-:W-:Y:S01]  /*4260*/  @!P3 IMAD R13, R78, R23, R22 ;  /* 0x000000174e0db224 */ /* 0x004fe200078e0216 */
[----:B------:R-:W-:Y:S04]  /*4270*/  BSSY B1, `(.L_x_145) ;  /* 0x0000006000017945 */ /* 0x000fe80003800000 */
[----:B------:R2:W-:Y:S01]  /*4280*/  @!P3 STG.E.U8 desc[UR38][R6.64+0x68], R13 ;  /* 0x0000680d0600b986 */ /* 0x0005e2000c101126 */
[----:B------:R-:W-:Y:S05]  /*4290*/  @P4 BRA `(.L_x_146) ;  /* 0x00000000000c4947 */ /* 0x000fea0003800000 */
[----:B------:R-:W2:Y:S02]  /*42a0*/  LDG.E.U8 R97, desc[UR38][R10.64+0x69] ;  /* 0x000069260a617981 */ /* 0x000ea4000c1e1100 */
[----:B--2---:R-:W-:-:S05]  /*42b0*/  PRMT R13, R97, 0x8880, RZ ;  /* 0x00008880610d7816 */ /* 0x004fca00000000ff */
[----:B------:R-:W-:-:S07]  /*42c0*/  IMAD R22, R13, R90, RZ ;  /* 0x0000005a0d167224 */ /* 0x000fce00078e02ff */
.L_x_146:
[----:B------:R-:W-:Y:S05]  /*42d0*/  BSYNC B1 ;  /* 0x0000000000017941 */ /* 0x000fea0003800000 */
.L_x_145:
        /* <DEDUP_REMOVED lines=10> */
.L_x_148:
[----:B------:R-:W-:Y:S05]  /*4380*/  BSYNC B1 ;  /* 0x0000000000017941 */ /* 0x000fea0003800000 */
.L_x_147:
[----:B--2---:R-:W-:Y:S01]  /*4390*/  @!P2 IMAD R13, R80, R23, R22 ;  /* 0x00000017500da224 */ /* 0x004fe200078e0216 */
[----:B------:R-:W-:Y:S04]  /*43a0*/  BSSY B1, `(.L_x_149) ;  /* 0x0000006000017945 */ /* 0x000fe80003800000 */
[----:B------:R2:W-:Y:S01]  /*43b0*/  @!P2 STG.E.U8 desc[UR38][R4.64+0x70], R13 ;  /* 0x0000700d0400a986 */ /* 0x0005e2000c101126 */
[----:B------:R-:W-:Y:S05]  /*43c0*/  @P3 BRA `(.L_x_150) ;  /* 0x00000000000c3947 */ /* 0x000fea0003800000 */
[----:B------:R-:W2:Y:S02]  /*43d0*/  LDG.E.U8 R97, desc[UR38][R8.64+0x71] ;  /* 0x0000712608617981 */ /* 0x000ea4000c1e1100 */
[----:B--2---:R-:W-:-:S05]  /*43e0*/  PRMT R13, R97, 0x8880, RZ ;  /* 0x00008880610d7816 */ /* 0x004fca00000000ff */
[----:B------:R-:W-:-:S07]  /*43f0*/  IMAD R22, R13, R90, RZ ;  /* 0x0000005a0d167224 */ /* 0x000fce00078e02ff */
.L_x_150:
[----:B------:R-:W-:Y:S05]  /*4400*/  BSYNC B1 ;  /* 0x0000000000017941 */ /* 0x000fea0003800000 */
.L_x_149:
[----:B------:R-:W-:Y:S01]  /*4410*/  @!P3 IMAD R81, R81, R23, R22 ;  /* 0x000000175151b224 */ /* 0x000fe200078e0216 */
[----:B------:R-:W-:Y:S04]  /*4420*/  BSSY B1, `(.L_x_151) ;  /* 0x0000006000017945 */ /* 0x000fe80003800000 */
[----:B------:R0:W-:Y:S01]  /*4430*/  @!P3 STG.E.U8 desc[UR38][R4.64+0x71], R81 ;  /* 0x000071510400b986 */ /* 0x0001e2000c101126 */
[----:B------:R-:W-:Y:S05]  /*4440*/  @P4 BRA `(.L_x_152) ;  /* 0x00000000000c4947 */ /* 0x000fea0003800000 */
[----:B------:R-:W2:Y:S02]  /*4450*/  LDG.E.U8 R97, desc[UR38][R10.64+0x70] ;  /* 0x000070260a617981 */ /* 0x000ea4000c1e1100 */
[----:B--2---:R-:W-:-:S05]  /*4460*/  PRMT R13, R97, 0x8880, RZ ;  /* 0x00008880610d7816 */ /* 0x004fca00000000ff */
[----:B------:R-:W-:-:S07]  /*4470*/  IMAD R22, R13, R90, RZ ;  /* 0x0000005a0d167224 */ /* 0x000fce00078e02ff */
.L_x_152:
[----:B------:R-:W-:Y:S05]  /*4480*/  BSYNC B1 ;  /* 0x0000000000017941 */ /* 0x000fea0003800000 */
.L_x_151:
[C---:B------:R-:W-:Y:S01]  /*4490*/  ISETP.LT.OR P2, PT, R3.reuse, 0x72, !P0 ;  /* 0x000000720300780c */ /* 0x040fe20004741670 */
[----:B--2---:R-:W-:Y:S01]  /*44a0*/  @!P4 IMAD R13, R82, R23, R22 ;  /* 0x00000017520dc224 */ /* 0x004fe200078e0216 */
[----:B------:R-:W-:Y:S01]  /*44b0*/  BSSY B1, `(.L_x_153) ;  /* 0x0000009000017945 */ /* 0x000fe20003800000 */
[C---:B------:R-:W-:Y:S02]  /*44c0*/  ISETP.LT.OR P3, PT, R3.reuse, 0x79, !P1 ;  /* 0x000000790300780c */ /* 0x040fe40004f61670 */
[C---:B------:R-:W-:Y:S01]  /*44d0*/  ISETP.LT.OR P1, PT, R3.reuse, 0x7a, !P1 ;  /* 0x0000007a0300780c */ /* 0x040fe20004f21670 */
[----:B------:R2:W-:Y:S01]  /*44e0*/  @!P4 STG.E.U8 desc[UR38][R6.64+0x70], R13 ;  /* 0x0000700d0600c986 */ /* 0x0005e2000c101126 */
[----:B------:R-:W-:-:S06]  /*44f0*/  ISETP.LT.OR P4, PT, R3, 0x79, !P0 ;  /* 0x000000790300780c */ /* 0x000fcc0004781670 */
[----:B------:R-:W-:Y:S07]  /*4500*/  @P2 BRA `(.L_x_154) ;  /* 0x00000000000c2947 */ /* 0x000fee0003800000 */
[----:B------:R-:W2:Y:S02]  /*4510*/  LDG.E.U8 R97, desc[UR38][R10.64+0x71] ;  /* 0x000071260a617981 */ /* 0x000ea4000c1e1100 */
[----:B--2---:R-:W-:-:S05]  /*4520*/  PRMT R13, R97, 0x8880, RZ ;  /* 0x00008880610d7816 */ /* 0x004fca00000000ff */
[----:B------:R-:W-:-:S07]  /*4530*/  IMAD R22, R13, R90, RZ ;  /* 0x0000005a0d167224 */ /* 0x000fce00078e02ff */
.L_x_154:
[----:B------:R-:W-:Y:S05]  /*4540*/  BSYNC B1 ;  /* 0x0000000000017941 */ /* 0x000fea0003800000 */
.L_x_153:
[----:B------:R-:W-:Y:S01]  /*4550*/  @!P2 IMAD R83, R83, R23, R22 ;  /* 0x000000175353a224 */ /* 0x000fe200078e0216 */
[----:B------:R-:W-:Y:S04]  /*4560*/  BSSY B1, `(.L_x_155) ;  /* 0x0000006000017945 */ /* 0x000fe80003800000 */
[----:B------:R0:W-:Y:S01]  /*4570*/  @!P2 STG.E.U8 desc[UR38][R6.64+0x71], R83 ;  /* 0x000071530600a986 */ /* 0x0001e2000c101126 */
[----:B------:R-:W-:Y:S05]  /*4580*/  @P3 BRA `(.L_x_156) ;  /* 0x00000000000c3947 */ /* 0x000fea0003800000 */
[----:B------:R-:W2:Y:S02]  /*4590*/  LDG.E.U8 R97, desc[UR38][R8.64+0x78] ;  /* 0x0000782608617981 */ /* 0x000ea4000c1e1100 */
[----:B--2---:R-:W-:-:S05]  /*45a0*/  PRMT R13, R97, 0x8880, RZ ;  /* 0x00008880610d7816 */ /* 0x004fca00000000ff */
[----:B------:R-:W-:-:S07]  /*45b0*/  IMAD R22, R13, R90, RZ ;  /* 0x0000005a0d167224 */ /* 0x000fce00078e02ff */
.L_x_156:
[----:B------:R-:W-:Y:S05]  /*45c0*/  BSYNC B1 ;  /* 0x0000000000017941 */ /* 0x000fea0003800000 */
.L_x_155:
[----:B--2---:R-:W-:Y:S01]  /*45d0*/  @!P3 IMAD R13, R84, R23, R22 ;  /* 0x00000017540db224 */ /* 0x004fe200078e0216 */
[----:B------:R-:W-:Y:S04]  /*45e0*/  BSSY B1, `(.L_x_157) ;  /* 0x0000006000017945 */ /* 0x000fe80003800000 */
[----:B------:R2:W-:Y:S01]  /*45f0*/  @!P3 STG.E.U8 desc[UR38][R4.64+0x78], R13 ;  /* 0x0000780d0400b986 */ /* 0x0005e2000c101126 */
[----:B------:R-:W-:Y:S05]  /*4600*/  @P1 BRA `(.L_x_158) ;  /* 0x00000000000c1947 */ /* 0x000fea0003800000 */
[----:B------:R-:W2:Y:S02]  /*4610*/  LDG.E.U8 R97, desc[UR38][R8.64+0x79] ;  /* 0x0000792608617981 */ /* 0x000ea4000c1e1100 */
[----:B--2---:R-:W-:-:S05]  /*4620*/  PRMT R13, R97, 0x8880, RZ ;  /* 0x00008880610d7816 */ /* 0x004fca00000000ff */
[----:B------:R-:W-:-:S07]  /*4630*/  IMAD R22, R13, R90, RZ ;  /* 0x0000005a0d167224 */ /* 0x000fce00078e02ff */
.L_x_158:
[----:B------:R-:W-:Y:S05]  /*4640*/  BSYNC B1 ;  /* 0x0000000000017941 */ /* 0x000fea0003800000 */
.L_x_157:
[----:B------:R-:W-:Y:S01]  /*4650*/  @!P1 IMAD R85, R85, R23, R22 ;  /* 0x0000001755559224 */ /* 0x000fe200078e0216 */
[----:B------:R-:W-:Y:S04]  /*4660*/  BSSY B1, `(.L_x_159) ;  /* 0x0000006000017945 */ /* 0x000fe80003800000 */
[----:B------:R0:W-:Y:S01]  /*4670*/  @!P1 STG.E.U8 desc[UR38][R4.64+0x79], R85 ;  /* 0x0000795504009986 */ /* 0x0001e2000c101126 */
[----:B------:R-:W-:Y:S05]  /*4680*/  @P4 BRA `(.L_x_160) ;  /* 0x00000000000c4947 */ /* 0x000fea0003800000 */
[----:B------:R-:W0:Y:S02]  /*4690*/  LDG.E.U8 R97, desc[UR38][R10.64+0x78] ;  /* 0x000078260a617981 */ /* 0x000e24000c1e1100 */
[----:B012-4-:R-:W-:-:S05]  /*46a0*/  PRMT R5, R97, 0x8880, RZ ;  /* 0x0000888061057816 */ /* 0x017fca00000000ff */
[----:B------:R-:W-:-:S07]  /*46b0*/  IMAD R22, R5, R90, RZ ;  /* 0x0000005a05167224 */ /* 0x000fce00078e02ff */
.L_x_160:
[----:B------:R-:W-:Y:S05]  /*46c0*/  BSYNC B1 ;  /* 0x0000000000017941 */ /* 0x000fea0003800000 */
.L_x_159:
[----:B012-4-:R-:W-:Y:S01]  /*46d0*/  @!P4 IMAD R5, R86, R23, R22 ;  /* 0x000000175605c224 */ /* 0x017fe200078e0216 */
[----:B------:R-:W-:Y:S01]  /*46e0*/  ISETP.LT.OR P0, PT, R3, 0x7a, !P0 ;  /* 0x0000007a0300780c */ /* 0x000fe20004701670 */
[----:B------:R-:W-:Y:S03]  /*46f0*/  BSSY B1, `(.L_x_161) ;  /* 0x0000006000017945 */ /* 0x000fe60003800000 */
[----:B------:R0:W-:Y:S09]  /*4700*/  @!P4 STG.E.U8 desc[UR38][R6.64+0x78], R5 ;  /* 0x000078050600c986 */ /* 0x0001f2000c101126 */
[----:B------:R-:W-:Y:S05]  /*4710*/  @P0 BRA `(.L_x_162) ;  /* 0x00000000000c0947 */ /* 0x000fea0003800000 */
[----:B------:R-:W2:Y:S02]  /*4720*/  LDG.E.U8 R97, desc[UR38][R10.64+0x79] ;  /* 0x000079260a617981 */ /* 0x000ea4000c1e1100 */
[----:B--2---:R-:W-:-:S05]  /*4730*/  PRMT R3, R97, 0x8880, RZ ;  /* 0x0000888061037816 */ /* 0x004fca00000000ff */
[----:B------:R-:W-:-:S07]  /*4740*/  IMAD R22, R3, R90, RZ ;  /* 0x0000005a03167224 */ /* 0x000fce00078e02ff */
.L_x_162:
[----:B------:R-:W-:Y:S05]  /*4750*/  BSYNC B1 ;  /* 0x0000000000017941 */ /* 0x000fea0003800000 */
.L_x_161:
[----:B------:R-:W-:Y:S01]  /*4760*/  IMAD R87, R87, R23, R22 ;  /* 0x0000001757577224 */ /* 0x000fe200078e0216 */
[----:B------:R-:W-:Y:S06]  /*4770*/  @P0 BRA `(.L_x_163) ;  /* 0x0000000c00100947 */ /* 0x000fec0003800000 */
[----:B------:R1:W-:Y:S01]  /*4780*/  STG.E.U8 desc[UR38][R6.64+0x79], R87 ;  /* 0x0000795706007986 */ /* 0x0003e2000c101126 */
[----:B------:R-:W-:Y:S05]  /*4790*/  BRA `(.L_x_163) ;  /* 0x0000000c00087947 */ /* 0x000fea0003800000 */
.L_x_34:
[C---:B------:R-:W-:Y:S02]  /*47a0*/  ISETP.GE.AND P1, PT, R101.reuse, 0x1, PT ;  /* 0x000000016500780c */ /* 0x040fe40003f26270 */
[----:B------:R-:W-:Y:S02]  /*47b0*/  ISETP.GE.AND P0, PT, R101, 0x9, PT ;  /* 0x000000096500780c */ /* 0x000fe40003f06270 */
[C---:B------:R-:W-:Y:S02]  /*47c0*/  ISETP.LT.OR P3, PT, R3.reuse, 0x1, !P1 ;  /* 0x000000010300780c */ /* 0x040fe40004f61670 */
[C---:B------:R-:W-:Y:S02]  /*47d0*/  ISETP.LT.OR P4, PT, R3.reuse, 0x2, !P1 ;  /* 0x000000020300780c */ /* 0x040fe40004f81670 */
[----:B------:R-:W-:-:S09]  /*47e0*/  ISETP.LT.OR P2, PT, R3, 0x1, !P0 ;  /* 0x000000010300780c */ /* 0x000fd20004741670 */
[-C--:B------:R-:W-:Y:S02]  /*47f0*/  @!P3 IMAD R9, R24, R23.reuse, RZ ;  /* 0x000000171809b224 */ /* 0x080fe400078e02ff */
[-C--:B------:R-:W-:Y:S02]  /*4800*/  @!P4 IMAD R25, R25, R23.reuse, RZ ;  /* 0x000000171919c224 */ /* 0x080fe400078e02ff */
[----:B------:R-:W-:Y:S01]  /*4810*/  @!P2 IMAD R11, R26, R23, RZ ;  /* 0x000000171a0ba224 */ /* 0x000fe200078e02ff */
[----:B------:R0:W-:Y:S01]  /*4820*/  @!P3 STG.E.U8 desc[UR38][R4.64], R9 ;  /* 0x000000090400b986 */ /* 0x0001e2000c101126 */
[----:B------:R-:W-:-:S03]  /*4830*/  ISETP.LT.OR P3, PT, R3, 0x2, !P0 ;  /* 0x000000020300780c */ /* 0x000fc60004761670 */
[----:B------:R-:W-:Y:S01]  /*4840*/  @!P4 STG.E.U8 desc[UR38][R4.64+0x1], R25 ;  /* 0x000001190400c986 */ /* 0x000fe2000c101126 */
[----:B------:R-:W-:-:S03]  /*4850*/  ISETP.LT.OR P4, PT, R3, 0x9, !P1 ;  /* 0x000000090300780c */ /* 0x000fc60004f81670 */
[----:B------:R1:W-:Y:S01]  /*4860*/  @!P2 STG.E.U8 desc[UR38][R6.64], R11 ;  /* 0x0000000b0600a986 */ /* 0x0003e2000c101126 */
[----:B------:R-:W-:-:S05]  /*4870*/  ISETP.LT.OR P2, PT, R3, 0xa, !P1 ;  /* 0x0000000a0300780c */ /* 0x000fca0004f41670 */
[----:B------:R-:W-:-:S04]  /*4880*/  @!P3 IMAD R27, R27, R23, RZ ;  /* 0x000000171b1bb224 */ /* 0x000fc800078e02ff */
[-C--:B------:R-:W-:Y:S01]  /*4890*/  @!P4 IMAD R13, R28, R23.reuse, RZ ;  /* 0x000000171c0dc224 */ /* 0x080fe200078e02ff */
[----:B------:R-:W-:Y:S01]  /*48a0*/  @!P3 STG.E.U8 desc[UR38][R6.64+0x1], R27 ;  /* 0x0000011b0600b986 */ /* 0x000fe2000c101126 */
[----:B------:R-:W-:Y:S02]  /*48b0*/  ISETP.LT.OR P3, PT, R3, 0x9, !P0 ;  /* 0x000000090300780c */ /* 0x000fe40004761670 */
[----:B------:R-:W-:Y:S01]  /*48c0*/  @!P2 IMAD R29, R29, R23, RZ ;  /* 0x000000171d1da224 */ /* 0x000fe200078e02ff */
[----:B------:R2:W-:Y:S01]  /*48d0*/  @!P4 STG.E.U8 desc[UR38][R4.64+0x8], R13 ;  /* 0x0000080d0400c986 */ /* 0x0005e2000c101126 */
[----:B------:R-:W-:-:S03]  /*48e0*/  ISETP.LT.OR P4, PT, R3, 0xa, !P0 ;  /* 0x0000000a0300780c */ /* 0x000fc60004781670 */
[----:B------:R-:W-:Y:S01]  /*48f0*/  @!P2 STG.E.U8 desc[UR38][R4.64+0x9], R29 ;  /* 0x0000091d0400a986 */ /* 0x000fe2000c101126 */
[----:B------:R-:W-:-:S05]  /*4900*/  ISETP.LT.OR P2, PT, R3, 0x11, !P1 ;  /* 0x000000110300780c */ /* 0x000fca0004f41670 */
[----:B0-----:R-:W-:-:S04]  /*4910*/  @!P3 IMAD R9, R30, R23, RZ ;  /* 0x000000171e09b224 */ /* 0x001fc800078e02ff */
[-C--:B------:R-:W-:Y:S01]  /*4920*/  @!P4 IMAD R31, R31, R23.reuse, RZ ;  /* 0x000000171f1fc224 */ /* 0x080fe200078e02ff */
[----:B------:R0:W-:Y:S01]  /*4930*/  @!P3 STG.E.U8 desc[UR38][R6.64+0x8], R9 ;  /* 0x000008090600b986 */ /* 0x0001e2000c101126 */
[C---:B------:R-:W-:Y:S02]  /*4940*/  ISETP.LT.OR P3, PT, R3.reuse, 0x12, !P1 ;  /* 0x000000120300780c */ /* 0x040fe40004f61670 */
[----:B-1----:R-:W-:Y:S01]  /*4950*/  @!P2 IMAD R11, R32, R23, RZ ;  /* 0x00000017200ba224 */ /* 0x002fe200078e02ff */
[----:B------:R-:W-:Y:S01]  /*4960*/  @!P4 STG.E.U8 desc[UR38][R6.64+0x9], R31 ;  /* 0x0000091f0600c986 */ /* 0x000fe2000c101126 */
[----:B------:R-:W-:-:S03]  /*4970*/  ISETP.LT.OR P4, PT, R3, 0x11, !P0 ;  /* 0x000000110300780c */ /* 0x000fc60004781670 */
[----:B------:R1:W-:Y:S01]  /*4980*/  @!P2 STG.E.U8 desc[UR38][R4.64+0x10], R11 ;  /* 0x0000100b0400a986 */ /* 0x0003e2000c101126 */
[----:B------:R-:W-:-:S05]  /*4990*/  ISETP.LT.OR P2, PT, R3, 0x12, !P0 ;  /* 0x000000120300780c */ /* 0x000fca0004741670 */
[----:B------:R-:W-:-:S04]  /*49a0*/  @!P3 IMAD R33, R33, R23, RZ ;  /* 0x000000172121b224 */ /* 0x000fc800078e02ff */
[-C--:B--2---:R-:W-:Y:S01]  /*49b0*/  @!P4 IMAD R13, R34, R23.reuse, RZ ;  /* 0x00000017220dc224 */ /* 0x084fe200078e02ff */
        /* <DEDUP_REMOVED lines=138> */
[----:B------:R4:W-:Y:S01]  /*5260*/  @!P4 STG.E.U8 desc[UR38][R6.64+0x69], R79 ;  /* 0x0000694f0600c986 */ /* 0x0009e2000c101126 */
[----:B------:R-:W-:-:S03]  /*5270*/  ISETP.LT.OR P4, PT, R3, 0x71, !P0 ;  /* 0x000000710300780c */ /* 0x000fc60004781670 */
[----:B------:R4:W-:Y:S01]  /*5280*/  @!P2 STG.E.U8 desc[UR38][R4.64+0x70], R11 ;  /* 0x0000700b0400a986 */ /* 0x0009e2000c101126 */
[----:B------:R-:W-:-:S05]  /*5290*/  ISETP.LT.OR P2, PT, R3, 0x72, !P0 ;  /* 0x000000720300780c */ /* 0x000fca0004741670 */
[----:B------:R-:W-:-:S04]  /*52a0*/  @!P3 IMAD R81, R81, R23, RZ ;  /* 0x000000175151b224 */ /* 0x000fc800078e02ff */
[-C--:B--2---:R-:W-:Y:S01]  /*52b0*/  @!P4 IMAD R13, R82, R23.reuse, RZ ;  /* 0x00000017520dc224 */ /* 0x084fe200078e02ff */
[----:B------:R4:W-:Y:S01]  /*52c0*/  @!P3 STG.E.U8 desc[UR38][R4.64+0x71], R81 ;  /* 0x000071510400b986 */ /* 0x0009e2000c101126 */
[C---:B------:R-:W-:Y:S02]  /*52d0*/  ISETP.LT.OR P3, PT, R3.reuse, 0x79, !P1 ;  /* 0x000000790300780c */ /* 0x040fe40004f61670 */
[C---:B------:R-:W-:Y:S01]  /*52e0*/  ISETP.LT.OR P1, PT, R3.reuse, 0x7a, !P1 ;  /* 0x0000007a0300780c */ /* 0x040fe20004f21670 */
[----:B------:R4:W-:Y:S01]  /*52f0*/  @!P4 STG.E.U8 desc[UR38][R6.64+0x70], R13 ;  /* 0x0000700d0600c986 */ /* 0x0009e2000c101126 */
[----:B------:R-:W-:Y:S01]  /*5300*/  ISETP.LT.OR P4, PT, R3, 0x79, !P0 ;  /* 0x000000790300780c */ /* 0x000fe20004781670 */
[----:B------:R-:W-:Y:S01]  /*5310*/  @!P2 IMAD R83, R83, R23, RZ ;  /* 0x000000175353a224 */ /* 0x000fe200078e02ff */
[----:B------:R-:W-:-:S04]  /*5320*/  ISETP.LT.OR P0, PT, R3, 0x7a, !P0 ;  /* 0x0000007a0300780c */ /* 0x000fc80004701670 */
[----:B------:R4:W-:Y:S03]  /*5330*/  @!P2 STG.E.U8 desc[UR38][R6.64+0x71], R83 ;  /* 0x000071530600a986 */ /* 0x0009e6000c101126 */
[-C--:B------:R-:W-:Y:S02]  /*5340*/  @!P3 IMAD R3, R84, R23.reuse, RZ ;  /* 0x000000175403b224 */ /* 0x080fe400078e02ff */
[-C--:B------:R-:W-:Y:S02]  /*5350*/  @!P1 IMAD R85, R85, R23.reuse, RZ ;  /* 0x0000001755559224 */ /* 0x080fe400078e02ff */
[-C--:B0-----:R-:W-:Y:S01]  /*5360*/  @!P4 IMAD R9, R86, R23.reuse, RZ ;  /* 0x000000175609c224 */ /* 0x081fe200078e02ff */
[----:B------:R4:W-:Y:S01]  /*5370*/  @!P3 STG.E.U8 desc[UR38][R4.64+0x78], R3 ;  /* 0x000078030400b986 */ /* 0x0009e2000c101126 */
[----:B------:R-:W-:-:S03]  /*5380*/  @!P0 IMAD R87, R87, R23, RZ ;  /* 0x0000001757578224 */ /* 0x000fc600078e02ff */
[----:B------:R4:W-:Y:S04]  /*5390*/  @!P1 STG.E.U8 desc[UR38][R4.64+0x79], R85 ;  /* 0x0000795504009986 */ /* 0x0009e8000c101126 */
[----:B------:R4:W-:Y:S04]  /*53a0*/  @!P4 STG.E.U8 desc[UR38][R6.64+0x78], R9 ;  /* 0x000078090600c986 */ /* 0x0009e8000c101126 */
[----:B------:R4:W-:Y:S02]  /*53b0*/  @!P0 STG.E.U8 desc[UR38][R6.64+0x79], R87 ;  /* 0x0000795706008986 */ /* 0x0009e4000c101126 */
.L_x_163:
[----:B------:R-:W-:Y:S05]  /*53c0*/  BSYNC B0 ;  /* 0x0000000000007941 */ /* 0x000fea0003800000 */
.L_x_33:
[----:B------:R-:W-:Y:S01]  /*53d0*/  IADD3 R16, P0, R16, UR36, RZ ;  /* 0x0000002410107c10 */ /* 0x000fe2000ff1e0ff */
[----:B------:R-:W-:Y:S01]  /*53e0*/  ULDC.64 UR4, c[0x0][0x650] ;  /* 0x0001940000047ab9 */ /* 0x000fe20000000a00 */
[----:B----4-:R-:W-:Y:S01]  /*53f0*/  PRMT R3, RZ, 0x7610, R3 ;  /* 0x00007610ff037816 */ /* 0x010fe20000000003 */
[----:B------:R-:W-:Y:S01]  /*5400*/  IMAD.MOV.U32 R98, RZ, RZ, -0x1 ;  /* 0xffffffffff627424 */ /* 0x000fe200078e00ff */
[----:B------:R-:W-:Y:S01]  /*5410*/  IADD3.X R17, R17, UR42, RZ, P0, !PT ;  /* 0x0000002a11117c10 */ /* 0x000fe200087fe4ff */
[----:B------:R-:W-:Y:S01]  /*5420*/  IMAD.MOV.U32 R22, RZ, RZ, -0x1 ;  /* 0xffffffffff167424 */ /* 0x000fe200078e00ff */
[----:B------:R-:W-:-:S04]  /*5430*/  ISETP.GE.U32.AND P0, PT, R16, UR4, PT ;  /* 0x0000000410007c0c */ /* 0x000fc8000bf06070 */
[----:B------:R-:W-:-:S13]  /*5440*/  ISETP.GE.U32.AND.EX P0, PT, R17, UR5, PT, P0 ;  /* 0x0000000511007c0c */ /* 0x000fda000bf06100 */
[----:B------:R-:W-:Y:S05]  /*5450*/  @P0 BRA `(.L_x_164) ;  /* 0x0000000400500947 */ /* 0x000fea0003800000 */
[----:B------:R-:W2:Y:S01]  /*5460*/  LDC.64 R10, c[0x0][0x628] ;  /* 0x00018a00ff0a7b82 */ /* 0x000ea20000000a00 */
[----:B------:R-:W4:Y:S01]  /*5470*/  S2R R20, SR_CTAID.X ;  /* 0x0000000000147919 */ /* 0x000f220000002500 */
[----:B------:R-:W-:Y:S02]  /*5480*/  IMAD.MOV.U32 R8, RZ, RZ, R16 ;  /* 0x000000ffff087224 */ /* 0x000fe400078e0010 */
[----:B------:R-:W-:Y:S01]  /*5490*/  IMAD.MOV.U32 R9, RZ, RZ, R17 ;  /* 0x000000ffff097224 */ /* 0x000fe200078e0011 */
[----:B------:R-:W0:Y:S03]  /*54a0*/  S2R R21, SR_CTAID.Y ;  /* 0x0000000000157919 */ /* 0x000e260000002600 */
[----:B------:R-:W0:Y:S08]  /*54b0*/  LDC R0, c[0x0][0x630] ;  /* 0x00018c00ff007b82 */ /* 0x000e300000000800 */
[----:B------:R-:W0:Y:S01]  /*54c0*/  LDC.64 R14, c[0x0][0x620] ;  /* 0x00018800ff0e7b82 */ /* 0x000e220000000a00 */
[----:B--2---:R-:W-:-:S04]  /*54d0*/  ISETP.NE.U32.AND P0, PT, R10, RZ, PT ;  /* 0x000000ff0a00720c */ /* 0x004fc80003f05070 */
[----:B------:R-:W-:-:S13]  /*54e0*/  ISETP.NE.AND.EX P0, PT, R11, RZ, PT, P0 ;  /* 0x000000ff0b00720c */ /* 0x000fda0003f05300 */
[----:B0---4-:R-:W-:Y:S05]  /*54f0*/  @!P0 BRA `(.L_x_165) ;  /* 0x0000000000288947 */ /* 0x011fea0003800000 */
[----:B------:R-:W0:Y:S02]  /*5500*/  LDC R3, c[0x0][0x634] ;  /* 0x00018d00ff037b82 */ /* 0x000e240000000800 */
[----:B0-----:R-:W-:-:S05]  /*5510*/  IADD3 R3, P0, R16, R3, RZ ;  /* 0x0000000310037210 */ /* 0x001fca0007f1e0ff */
[----:B------:R-:W-:-:S04]  /*5520*/  IMAD.X R13, RZ, RZ, R17, P0 ;  /* 0x000000ffff0d7224 */ /* 0x000fc800000e0611 */
[----:B------:R-:W-:-:S04]  /*5530*/  IMAD.WIDE.U32 R4, R13, R10, RZ ;  /* 0x0000000a0d047225 */ /* 0x000fc800078e00ff */
[----:B-1-3--:R-:W-:-:S04]  /*5540*/  IMAD.WIDE.U32 R6, P0, R3, R11, R4 ;  /* 0x0000000b03067225 */ /* 0x00afc80007800004 */
[----:B------:R-:W-:-:S04]  /*5550*/  IMAD.WIDE.U32 R4, R3, R10, RZ ;  /* 0x0000000a03047225 */ /* 0x000fc800078e00ff */
[----:B------:R-:W-:Y:S01]  /*5560*/  IMAD.X R9, RZ, RZ, RZ, P0 ;  /* 0x000000ffff097224 */ /* 0x000fe200000e06ff */
[----:B------:R-:W-:Y:S01]  /*5570*/  IADD3 RZ, P0, R5, R6, RZ ;  /* 0x0000000605ff7210 */ /* 0x000fe20007f1e0ff */
[----:B------:R-:W-:-:S04]  /*5580*/  IMAD.MOV.U32 R8, RZ, RZ, R7 ;  /* 0x000000ffff087224 */ /* 0x000fc800078e0007 */
[----:B------:R-:W-:-:S08]  /*5590*/  IMAD.WIDE.U32.X R8, R13, R11, R8, P0 ;  /* 0x0000000b0d087225 */ /* 0x000fd000000e0408 */
.L_x_165:
[----:B------:R-:W0:Y:S01]  /*55a0*/  LDC.64 R28, c[0x0][0x640] ;  /* 0x00019000ff1c7b82 */ /* 0x000e220000000a00 */
[-CC-:B------:R-:W-:Y:S01]  /*55b0*/  SHF.R.U64 R22, R8, R0.reuse, R9.reuse ;  /* 0x0000000008167219 */ /* 0x180fe20000001209 */
[----:B------:R-:W-:Y:S01]  /*55c0*/  ULDC UR4, c[0x0][0x150] ;  /* 0x0000540000047ab9 */ /* 0x000fe20000000800 */
[----:B------:R-:W-:Y:S02]  /*55d0*/  SHF.R.U32.HI R0, RZ, R0, R9 ;  /* 0x00000000ff007219 */ /* 0x000fe40000011609 */
[----:B------:R-:W-:Y:S02]  /*55e0*/  IADD3 R3, P0, RZ, -R22, RZ ;  /* 0x80000016ff037210 */ /* 0x000fe40007f1e0ff */
[----:B-1-3--:R-:W-:Y:S01]  /*55f0*/  I2FP.F32.U32 R7, R20 ;  /* 0x0000001400077245 */ /* 0x00afe20000201000 */
[----:B------:R-:W1:Y:S02]  /*5600*/  LDC R6, c[0x0][0x618] ;  /* 0x00018600ff067b82 */ /* 0x000e640000000800 */
[----:B------:R-:W-:-:S02]  /*5610*/  IMAD.X R5, RZ, RZ, ~R0, P0 ;  /* 0x000000ffff057224 */ /* 0x000fc400000e0e00 */
[----:B------:R-:W-:Y:S01]  /*5620*/  FMUL R7, R7, UR4 ;  /* 0x0000000407077c20 */ /* 0x000fe20008400000 */
[----:B------:R-:W-:Y:S01]  /*5630*/  ULDC UR4, c[0x0][0x154] ;  /* 0x0000550000047ab9 */ /* 0x000fe20000000800 */
[-C--:B------:R-:W-:Y:S02]  /*5640*/  IMAD R0, R5, R14.reuse, RZ ;  /* 0x0000000e05007224 */ /* 0x080fe400078e02ff */
[----:B------:R-:W2:Y:S01]  /*5650*/  LDC R8, c[0x0][0x608] ;  /* 0x00018200ff087b82 */ /* 0x000ea20000000800 */
[C---:B------:R-:W-:Y:S01]  /*5660*/  IMAD.WIDE.U32 R4, R3.reuse, R14, R16 ;  /* 0x0000000e03047225 */ /* 0x040fe200078e0010 */
[----:B------:R-:W3:Y:S03]  /*5670*/  F2I.U32.TRUNC.NTZ R7, R7 ;  /* 0x0000000700077305 */ /* 0x000ee6000020f000 */
[----:B------:R-:W-:Y:S01]  /*5680*/  IMAD R3, R3, R15, R0 ;  /* 0x0000000f03037224 */ /* 0x000fe200078e0200 */
[----:B------:R-:W-:-:S02]  /*5690*/  I2FP.F32.U32 R0, R21 ;  /* 0x0000001500007245 */ /* 0x000fc40000201000 */
[----:B------:R-:W4:Y:S01]  /*56a0*/  LDC R26, c[0x0][0x658] ;  /* 0x00019600ff1a7b82 */ /* 0x000f220000000800 */
[----:B------:R-:W-:Y:S01]  /*56b0*/  IMAD.IADD R3, R5, 0x1, R3 ;  /* 0x0000000105037824 */ /* 0x000fe200078e0203 */
[----:B0-----:R-:W-:Y:S01]  /*56c0*/  ISETP.NE.U32.AND P0, PT, R28, RZ, PT ;  /* 0x000000ff1c00720c */ /* 0x001fe20003f05070 */
[----:B------:R-:W-:-:S03]  /*56d0*/  FMUL R0, R0, UR4 ;  /* 0x0000000400007c20 */ /* 0x000fc60008400000 */
[----:B------:R-:W-:Y:S01]  /*56e0*/  ISETP.NE.AND.EX P0, PT, R29, RZ, PT, P0 ;  /* 0x000000ff1d00720c */ /* 0x000fe20003f05300 */
[----:B------:R0:W0:Y:S01]  /*56f0*/  F2I.U32.TRUNC.NTZ R14, R0 ;  /* 0x00000000000e7305 */ /* 0x000022000020f000 */
[----:B------:R-:W0:Y:S01]  /*5700*/  LDC R9, c[0x0][0x144] ;  /* 0x00005100ff097b82 */ /* 0x000e220000000800 */
[-C--:B-1----:R-:W-:Y:S01]  /*5710*/  SHF.R.U64 R10, R4, R6.reuse, R3 ;  /* 0x00000006040a7219 */ /* 0x082fe20000001203 */
[----:B---3--:R-:W-:Y:S01]  /*5720*/  IMAD.MOV R7, RZ, RZ, -R7 ;  /* 0x000000ffff077224 */ /* 0x008fe200078e0a07 */
[----:B------:R-:W-:-:S05]  /*5730*/  SHF.R.U32.HI R3, RZ, R6, R3 ;  /* 0x00000006ff037219 */ /* 0x000fca0000011603 */
[----:B------:R-:W1:Y:S01]  /*5740*/  LDC R24, c[0x0][0x148] ;  /* 0x00005200ff187b82 */ /* 0x000e620000000800 */
[-CC-:B--2---:R-:W-:Y:S02]  /*5750*/  SHF.R.U64 R12, R10, R8.reuse, R3.reuse ;  /* 0x000000080a0c7219 */ /* 0x184fe40000001203 */
[----:B------:R-:W-:-:S05]  /*5760*/  SHF.R.U32.HI R3, RZ, R8, R3 ;  /* 0x00000008ff037219 */ /* 0x000fca0000011603 */
[----:B------:R-:W2:Y:S01]  /*5770*/  LDC R15, c[0x0][0x600] ;  /* 0x00018000ff0f7b82 */ /* 0x000ea20000000800 */
[-CC-:B----4-:R-:W-:Y:S02]  /*5780*/  SHF.R.U64 R13, R12, R26.reuse, R3.reuse ;  /* 0x0000001a0c0d7219 */ /* 0x190fe40000001203 */
[----:B------:R-:W-:-:S03]  /*5790*/  SHF.R.U32.HI R5, RZ, R26, R3 ;  /* 0x0000001aff057219 */ /* 0x000fc60000011603 */
[----:B------:R-:W-:Y:S02]  /*57a0*/  IMAD.MOV.U32 R4, RZ, RZ, R13 ;  /* 0x000000ffff047224 */ /* 0x000fe400078e000d */
[----:B------:R-:W3:Y:S01]  /*57b0*/  LDC R27, c[0x0][0x648] ;  /* 0x00019200ff1b7b82 */ /* 0x000ee20000000800 */
[----:B0-----:R-:W-:-:S07]  /*57c0*/  IMAD R25, R9, R7, R20 ;  /* 0x0000000709197224 */ /* 0x001fce00078e0214 */
[----:B------:R-:W0:Y:S08]  /*57d0*/  LDC R30, c[0x0][0x638] ;  /* 0x00018e00ff1e7b82 */ /* 0x000e300000000800 */
[----:B------:R-:W4:Y:S01]  /*57e0*/  LDC R31, c[0x0][0x610] ;  /* 0x00018400ff1f7b82 */ /* 0x000f220000000800 */
[----:B-1----:R-:W-:Y:S05]  /*57f0*/  @!P0 BRA `(.L_x_166) ;  /* 0x0000000000288947 */ /* 0x002fea0003800000 */
[----:B------:R-:W1:Y:S02]  /*5800*/  LDC R0, c[0x0][0x64c] ;  /* 0x00019300ff007b82 */ /* 0x000e640000000800 */
[----:B-1----:R-:W-:-:S05]  /*5810*/  IADD3 R3, P0, R13, R0, RZ ;  /* 0x000000000d037210 */ /* 0x002fca0007f1e0ff */
        /* <DEDUP_REMOVED lines=8> */
.L_x_166:
[----:B------:R-:W-:Y:S01]  /*58a0*/  ISETP.NE.AND P0, PT, R2, 0x1, PT ;  /* 0x000000010200780c */ /* 0x000fe20003f05270 */
[----:B------:R-:W-:Y:S01]  /*58b0*/  IMAD.MOV R14, RZ, RZ, -R14 ;  /* 0x000000ffff0e7224 */ /* 0x000fe200078e0a0e */
[----:B---3--:R-:W-:Y:S01]  /*58c0*/  SHF.R.U64 R0, R4, R27, R5 ;  /* 0x0000001b04007219 */ /* 0x008fe20000001205 */
[----:B--2---:R-:W-:Y:S01]  /*58d0*/  VIADD R5, R15, 0xffffffff ;  /* 0xffffffff0f057836 */ /* 0x004fe20000000000 */
[----:B------:R-:W-:-:S03]  /*58e0*/  LOP3.LUT R3, R12, R95, RZ, 0xc0, !PT ;  /* 0x0000005f0c037212 */ /* 0x000fc600078ec0ff */
[----:B------:R-:W-:Y:S01]  /*58f0*/  IMAD.MOV R4, RZ, RZ, -R0 ;  /* 0x000000ffff047224 */ /* 0x000fe200078e0a00 */
[----:B------:R-:W-:Y:S01]  /*5900*/  LOP3.LUT R10, R10, R5, RZ, 0xc0, !PT ;  /* 0x000000050a0a7212 */ /* 0x000fe200078ec0ff */
[----:B------:R-:W-:Y:S02]  /*5910*/  IMAD R0, R92, R0, R3 ;  /* 0x000000005c007224 */ /* 0x000fe400078e0203 */
[----:B0-----:R-:W-:Y:S02]  /*5920*/  IMAD R3, R4, R30, R13 ;  /* 0x0000001e04037224 */ /* 0x001fe400078e020d */
[----:B------:R-:W-:Y:S02]  /*5930*/  @P0 IMAD R25, R24, R14, R21 ;  /* 0x0000000e18190224 */ /* 0x000fe400078e0215 */
[----:B------:R-:W-:Y:S02]  /*5940*/  IMAD R5, R3, R15, R10 ;  /* 0x0000000f03057224 */ /* 0x000fe400078e020a */
[----:B----4-:R-:W-:-:S02]  /*5950*/  IMAD R0, R0, R31, R25 ;  /* 0x0000001f00007224 */ /* 0x010fc400078e0219 */
[----:B------:R-:W-:-:S03]  /*5960*/  IMAD.MOV.U32 R4, RZ, RZ, 0x1 ;  /* 0x00000001ff047424 */ /* 0x000fc600078e00ff */
[----:B------:R-:W-:Y:S02]  /*5970*/  SEL R98, R5, R0, !P0 ;  /* 0x0000000005627207 */ /* 0x000fe40004000000 */
[----:B------:R-:W-:Y:S02]  /*5980*/  PRMT R3, R4, 0x7610, R3 ;  /* 0x0000761004037816 */ /* 0x000fe40000000003 */
[----:B------:R-:W-:-:S07]  /*5990*/  SEL R0, R0, R5, !P0 ;  /* 0x0000000500007207 */ /* 0x000fce0004000000 */
.L_x_164:
[----:B------:R-:W-:Y:S01]  /*59a0*/  LOP3.LUT P0, RZ, R3, 0xff, RZ, 0xc0, !PT ;  /* 0x000000ff03ff7812 */ /* 0x000fe2000780c0ff */
[----:B------:R-:W-:-:S12]  /*59b0*/  IMAD.MOV.U32 R99, RZ, RZ, R0 ;  /* 0x000000ffff637224 */ /* 0x000fd800078e0000 */
[----:B------:R-:W-:Y:S05]  /*59c0*/  @P0 BRA `(.L_x_167) ;  /* 0xffffffbc00480947 */ /* 0x000fea000383ffff */
[----:B------:R-:W-:Y:S05]  /*59d0*/  EXIT ;  /* 0x000000000000794d */ /* 0x000fea0003800000 */
.L_x_8:
        /* <DEDUP_REMOVED lines=26> */
.L_x_169:
[----:B------:R-:W0:Y:S01]  /*5b80*/  LDC.64 R28, c[0x0][0x640] ;  /* 0x00019000ff1c7b82 */ /* 0x000e220000000a00 */
[-CC-:B------:R-:W-:Y:S01]  /*5b90*/  SHF.R.U64 R22, R14, R6.reuse, R15.reuse ;  /* 0x000000060e167219 */ /* 0x180fe2000000120f */
[----:B------:R-:W-:Y:S01]  /*5ba0*/  IMAD.MOV.U32 R30, RZ, RZ, 0x1 ;  /* 0x00000001ff1e7424 */ /* 0x000fe200078e00ff */
[----:B------:R-:W-:Y:S02]  /*5bb0*/  SHF.R.U32.HI R6, RZ, R6, R15 ;  /* 0x00000006ff067219 */ /* 0x000fe4000001160f */
[----:B------:R-:W-:-:S03]  /*5bc0*/  IADD3 R13, P0, RZ, -R22, RZ ;  /* 0x80000016ff0d7210 */ /* 0x000fc60007f1e0ff */
[----:B------:R-:W1:Y:S02]  /*5bd0*/  LDC R12, c[0x0][0x618] ;  /* 0x00018600ff0c7b82 */ /* 0x000e640000000800 */
[----:B------:R-:W-:-:S04]  /*5be0*/  IMAD.X R11, RZ, RZ, ~R6, P0 ;  /* 0x000000ffff0b7224 */ /* 0x000fc800000e0e06 */
[-C--:B------:R-:W-:Y:S02]  /*5bf0*/  IMAD R6, R11, R24.reuse, RZ ;  /* 0x000000180b067224 */ /* 0x080fe400078e02ff */
[----:B------:R-:W2:Y:S01]  /*5c00*/  LDC R14, c[0x0][0x608] ;  /* 0x00018200ff0e7b82 */ /* 0x000ea20000000800 */
[----:B------:R-:W-:-:S04]  /*5c10*/  IMAD.WIDE.U32 R10, R13, R24, R16 ;  /* 0x000000180d0a7225 */ /* 0x000fc800078e0010 */
[----:B------:R-:W-:-:S03]  /*5c20*/  IMAD R13, R13, R25, R6 ;  /* 0x000000190d0d7224 */ /* 0x000fc600078e0206 */
[----:B------:R-:W3:Y:S01]  /*5c30*/  LDC R27, c[0x0][0x658] ;  /* 0x00019600ff1b7b82 */ /* 0x000ee20000000800 */
[----:B------:R-:W-:Y:S01]  /*5c40*/  IMAD.IADD R11, R11, 0x1, R13 ;  /* 0x000000010b0b7824 */ /* 0x000fe200078e020d */
[----:B0-----:R-:W-:-:S04]  /*5c50*/  ISETP.NE.U32.AND P0, PT, R28, RZ, PT ;  /* 0x000000ff1c00720c */ /* 0x001fc80003f05070 */
[----:B------:R-:W-:Y:S02]  /*5c60*/  ISETP.NE.AND.EX P0, PT, R29, RZ, PT, P0 ;  /* 0x000000ff1d00720c */ /* 0x000fe40003f05300 */
[----:B------:R-:W0:Y:S01]  /*5c70*/  LDC R20, c[0x0][0x600] ;  /* 0x00018000ff147b82 */ /* 0x000e220000000800 */
[-CC-:B-1----:R-:W-:Y:S01]  /*5c80*/  SHF.R.U64 R8, R10, R12.reuse, R11.reuse ;  /* 0x0000000c0a087219 */ /* 0x182fe2000000120b */
[----:B------:R-:W-:Y:S01]  /*5c90*/  IMAD.MOV.U32 R10, RZ, RZ, -0x1 ;  /* 0xffffffffff0a7424 */ /* 0x000fe200078e00ff */
[----:B------:R-:W-:-:S05]  /*5ca0*/  SHF.R.U32.HI R11, RZ, R12, R11 ;  /* 0x0000000cff0b7219 */ /* 0x000fca000001160b */
[----:B------:R-:W1:Y:S01]  /*5cb0*/  LDC R24, c[0x0][0x648] ;  /* 0x00019200ff187b82 */ /* 0x000e620000000800 */
[-CC-:B--2---:R-:W-:Y:S02]  /*5cc0*/  SHF.R.U64 R21, R8, R14.reuse, R11.reuse ;  /* 0x0000000e08157219 */ /* 0x184fe4000000120b */
[----:B------:R-:W-:-:S05]  /*5cd0*/  SHF.R.U32.HI R6, RZ, R14, R11 ;  /* 0x0000000eff067219 */ /* 0x000fca000001160b */
[----:B------:R-:W2:Y:S01]  /*5ce0*/  LDC R26, c[0x0][0x638] ;  /* 0x00018e00ff1a7b82 */ /* 0x000ea20000000800 */
[-C--:B---3--:R-:W-:Y:S02]  /*5cf0*/  SHF.L.U32 R10, R10, R27.reuse, RZ ;  /* 0x0000001b0a0a7219 */ /* 0x088fe400000006ff */
[-CC-:B------:R-:W-:Y:S02]  /*5d00*/  SHF.R.U64 R25, R21, R27.reuse, R6.reuse ;  /* 0x0000001b15197219 */ /* 0x180fe40000001206 */
[----:B------:R-:W-:Y:S02]  /*5d10*/  LOP3.LUT R32, RZ, R10, RZ, 0x33, !PT ;  /* 0x0000000aff207212 */ /* 0x000fe400078e33ff */
[----:B------:R-:W-:Y:S01]  /*5d20*/  SHF.R.U32.HI R11, RZ, R27, R6 ;  /* 0x0000001bff0b7219 */ /* 0x000fe20000011606 */
[----:B------:R-:W3:Y:S01]  /*5d30*/  LDC R31, c[0x0][0x610] ;  /* 0x00018400ff1f7b82 */ /* 0x000ee20000000800 */
[----:B------:R-:W-:Y:S01]  /*5d40*/  IMAD.MOV.U32 R10, RZ, RZ, R25 ;  /* 0x000000ffff0a7224 */ /* 0x000fe200078e0019 */
[----:B------:R-:W-:Y:S06]  /*5d50*/  @!P0 BRA `(.L_x_170) ;  /* 0x0000000000288947 */ /* 0x000fec0003800000 */
        /* <DEDUP_REMOVED lines=10> */
.L_x_170:
[----:B------:R-:W-:Y:S02]  /*5e00*/  ISETP.NE.AND P0, PT, R2, 0x1, PT ;  /* 0x000000010200780c */ /* 0x000fe40003f05270 */
[----:B-1----:R-:W-:Y:S01]  /*5e10*/  SHF.R.U64 R6, R10, R24, R11 ;  /* 0x000000180a067219 */ /* 0x002fe2000000120b */
[----:B0-----:R-:W-:Y:S01]  /*5e20*/  VIADD R11, R20, 0xffffffff ;  /* 0xffffffff140b7836 */ /* 0x001fe20000000000 */
[----:B------:R-:W-:Y:S02]  /*5e30*/  SHF.L.U32 R30, R30, R27, RZ ;  /* 0x0000001b1e1e7219 */ /* 0x000fe400000006ff */
[----:B------:R-:W-:Y:S01]  /*5e40*/  LOP3.LUT R5, R21, R32, RZ, 0xc0, !PT ;  /* 0x0000002015057212 */ /* 0x000fe200078ec0ff */
[----:B------:R-:W-:-:S04]  /*5e50*/  IMAD.MOV R10, RZ, RZ, -R6 ;  /* 0x000000ffff0a7224 */ /* 0x000fc800078e0a06 */
[----:B------:R-:W-:Y:S01]  /*5e60*/  IMAD R6, R30, R6, R5 ;  /* 0x000000061e067224 */ /* 0x000fe200078e0205 */
[----:B------:R-:W-:Y:S01]  /*5e70*/  LOP3.LUT R5, R8, R11, RZ, 0xc0, !PT ;  /* 0x0000000b08057212 */ /* 0x000fe200078ec0ff */
[----:B------:R-:W-:Y:S02]  /*5e80*/  @P0 IMAD R7, R9, R23, R4 ;  /* 0x0000001709070224 */ /* 0x000fe400078e0204 */
[----:B--2---:R-:W-:Y:S02]  /*5e90*/  IMAD R4, R10, R26, R25 ;  /* 0x0000001a0a047224 */ /* 0x004fe400078e0219 */
[----:B---3--:R-:W-:Y:S02]  /*5ea0*/  IMAD R7, R6, R31, R7 ;  /* 0x0000001f06077224 */ /* 0x008fe400078e0207 */
[----:B------:R-:W-:Y:S02]  /*5eb0*/  IMAD R4, R4, R20, R5 ;  /* 0x0000001404047224 */ /* 0x000fe400078e0205 */
[----:B------:R-:W-:-:S02]  /*5ec0*/  IMAD.MOV.U32 R8, RZ, RZ, 0x1 ;  /* 0x00000001ff087424 */ /* 0x000fc400078e00ff */
[----:B------:R-:W-:Y:S01]  /*5ed0*/  IMAD.MOV.U32 R6, RZ, RZ, R22 ;  /* 0x000000ffff067224 */ /* 0x000fe200078e0016 */
[----:B------:R-:W-:Y:S02]  /*5ee0*/  SEL R20, R4, R7, !P0 ;  /* 0x0000000704147207 */ /* 0x000fe40004000000 */
[----:B------:R-:W-:-:S07]  /*5ef0*/  SEL R21, R7, R4, !P0 ;  /* 0x0000000407157207 */ /* 0x000fce0004000000 */
.L_x_168:
[----:B------:R-:W-:-:S08]  /*5f00*/  NOP ;  /* 0x0000000000007918 */ /* 0x000fd00000000000 */
[----:B------:R-:W0:-:S00]  /*5f10*/  USETMAXREG.DEALLOC.CTAPOOL 0x28 ;  /* 0x00000028000079c8 */ /* 0x000e0000080e0500 */
[----:B0-----:R-:W-:-:S13]  /*5f20*/  ISETP.NE.AND P0, PT, R3, RZ, PT ;  /* 0x000000ff0300720c */ /* 0x001fda0003f05270 */
[----:B------:R-:W-:Y:S05]  /*5f30*/  @P0 EXIT ;  /* 0x000000000000094d */ /* 0x000fea0003800000 */
[----:B------:R-:W-:Y:S01]  /*5f40*/  LOP3.LUT P0, RZ, R8, 0xff, RZ, 0xc0, !PT ;  /* 0x000000ff08ff7812 */ /* 0x000fe2000780c0ff */
[----:B------:R-:W-:Y:S02]  /*5f50*/  IMAD.MOV.U32 R3, RZ, RZ, 0x1 ;  /* 0x00000001ff037424 */ /* 0x000fe400078e00ff */
[----:B------:R-:W-:-:S10]  /*5f60*/  IMAD.MOV.U32 R8, RZ, RZ, RZ ;  /* 0x000000ffff087224 */ /* 0x000fd400078e00ff */
[----:B------:R-:W-:Y:S05]  /*5f70*/  @!P0 BRA `(.L_x_171) ;  /* 0x0000000c00288947 */ /* 0x000fea0003800000 */
[----:B------:R-:W0:Y:S01]  /*5f80*/  LDC R3, c[0x0][0x28c] ;  /* 0x0000a300ff037b82 */ /* 0x000e220000000800 */
[----:B------:R-:W-:Y:S01]  /*5f90*/  ULDC UR5, c[0x0][0x658] ;  /* 0x0001960000057ab9 */ /* 0x000fe20000000800 */
[----:B------:R-:W-:Y:S01]  /*5fa0*/  UMOV UR6, 0xffffffff ;  /* 0xffffffff00067882 */ /* 0x000fe20000000000 */
[----:B------:R-:W-:Y:S01]  /*5fb0*/  BSSY B0, `(.L_x_171) ;  /* 0x00000c6000007945 */ /* 0x000fe20003800000 */
[----:B------:R-:W-:Y:S01]  /*5fc0*/  USHF.L.U32 UR6, UR6, UR5, URZ ;  /* 0x0000000506067299 */ /* 0x000fe2000800063f */
[----:B------:R-:W-:Y:S01]  /*5fd0*/  IMAD.MOV.U32 R12, RZ, RZ, 0x1 ;  /* 0x00000001ff0c7424 */ /* 0x000fe200078e00ff */
[----:B------:R-:W-:Y:S01]  /*5fe0*/  LOP3.LUT R9, R18, 0x2, RZ, 0xfc, !PT ;  /* 0x0000000212097812 */ /* 0x000fe200078efcff */
[----:B------:R-:W-:Y:S01]  /*5ff0*/  IMAD.MOV.U32 R8, RZ, RZ, RZ ;  /* 0x000000ffff087224 */ /* 0x000fe200078e00ff */
[----:B------:R-:W1:Y:S01]  /*6000*/  S2UR UR8, SR_CgaCtaId ;  /* 0x00000000000879c3 */ /* 0x000e620000008800 */
[----:B------:R-:W-:Y:S01]  /*6010*/  ULDC UR4, c[0x0][0x600] ;  /* 0x0001800000047ab9 */ /* 0x000fe20000000800 */
[----:B------:R-:W-:Y:S01]  /*6020*/  UMOV UR7, 0x1 ;  /* 0x0000000100077882 */ /* 0x000fe20000000000 */
[----:B------:R-:W-:-:S02]  /*6030*/  UIADD3 UR14, UR4, -0x1, URZ ;  /* 0xffffffff040e7890 */ /* 0x000fc4000fffe03f */
[----:B------:R-:W-:Y:S02]  /*6040*/  USHF.L.U32 UR16, UR7, UR5, URZ ;  /* 0x0000000507107299 */ /* 0x000fe4000800063f */
[----:B------:R-:W-:Y:S01]  /*6050*/  ULOP3.LUT UR15, URZ, UR6, URZ, 0x33, !UPT ;  /* 0x000000063f0f7292 */ /* 0x000fe2000f8e333f */
[----:B------:R-:W-:Y:S01]  /*6060*/  ULDC.64 UR20, c[0x0][0x198] ;  /* 0x0000660000147ab9 */ /* 0x000fe20000000a00 */
[----:B0-----:R-:W-:-:S05]  /*6070*/  VIADD R3, R3, 0x1f ;  /* 0x0000001f03037836 */ /* 0x001fca0000000000 */
[----:B------:R-:W-:Y:S01]  /*6080*/  SHF.R.S32.HI R4, RZ, 0x1f, R3 ;  /* 0x0000001fff047819 */ /* 0x000fe20000011403 */
[----:B-1----:R-:W-:-:S03]  /*6090*/  IMAD.U32 R10, RZ, RZ, UR8 ;  /* 0x00000008ff0a7e24 */ /* 0x002fc6000f8e00ff */
[----:B------:R-:W-:Y:S01]  /*60a0*/  LEA.HI R4, R4, R3, RZ, 0x5 ;  /* 0x0000000304047211 */ /* 0x000fe200078f28ff */
[----:B------:R-:W-:-:S03]  /*60b0*/  IMAD.MOV.U32 R3, RZ, RZ, 0x1 ;  /* 0x00000001ff037424 */ /* 0x000fc600078e00ff */
[----:B------:R-:W-:Y:S02]  /*60c0*/  SHF.R.S32.HI R11, RZ, 0x5, R4 ;  /* 0x00000005ff0b7819 */ /* 0x000fe40000011404 */
[----:B------:R-:W-:-:S03]  /*60d0*/  LEA R13, R10, 0x280, 0x9 ;  /* 0x000002800a0d7811 */ /* 0x000fc600078e48ff */
[----:B------:R-:W-:-:S07]  /*60e0*/  VIADD R19, R11, 0x1 ;  /* 0x000000010b137836 */ /* 0x000fce0000000000 */
.L_x_182:
[----:B------:R-:W-:-:S03]  /*60f0*/  UMOV UR4, 0xffffffff ;  /* 0xffffffff00047882 */ /* 0x000fc60000000000 */
[----:B------:R-:W-:Y:S05]  /*6100*/  BRA.DIV UR4, `(.L_x_172) ;  /* 0x0000001e040c7947 */ /* 0x000fea000b800000 */
[----:B------:R-:W-:-:S13]  /*6110*/  ELECT P6, URZ, PT ;  /* 0x00000000003f782f */ /* 0x000fda00038c0000 */
.L_x_217:
[----:B------:R-:W0:Y:S01]  /*6120*/  LDC R4, c[0x0][0x28c] ;  /* 0x0000a300ff047b82 */ /* 0x000e220000000800 */
[----:B------:R-:W-:Y:S01]  /*6130*/  BSSY B1, `(.L_x_173) ;  /* 0x000003a000017945 */ /* 0x000fe20003800000 */
[----:B0-----:R-:W-:-:S13]  /*6140*/  ISETP.LT.OR P6, PT, R4, 0x1, !P6 ;  /* 0x000000010400780c */ /* 0x001fda00077c1670 */
[----:B------:R-:W-:Y:S05]  /*6150*/  @P6 BRA `(.L_x_174) ;  /* 0x0000000000dc6947 */ /* 0x000fea0003800000 */
[----:B------:R-:W-:Y:S02]  /*6160*/  IMAD R21, R21, 0x8, R10 ;  /* 0x0000000815157824 */ /* 0x000fe400078e020a */
[----:B------:R-:W-:Y:S02]  /*6170*/  IMAD.SHL.U32 R22, R20, 0x80, RZ ;  /* 0x0000008014167824 */ /* 0x000fe400078e00ff */
[----:B------:R-:W-:Y:S02]  /*6180*/  IMAD.MOV.U32 R24, RZ, RZ, RZ ;  /* 0x000000ffff187224 */ /* 0x000fe400078e00ff */
[----:B------:R-:W-:Y:S02]  /*6190*/  IMAD.MOV.U32 R4, RZ, RZ, R19 ;  /* 0x000000ffff047224 */ /* 0x000fe400078e0013 */
[----:B------:R-:W-:Y:S02]  /*61a0*/  IMAD.MOV.U32 R5, RZ, RZ, R3 ;  /* 0x000000ffff057224 */ /* 0x000fe400078e0003 */
[----:B------:R-:W-:-:S02]  /*61b0*/  IMAD.MOV.U32 R14, RZ, RZ, R8 ;  /* 0x000000ffff0e7224 */ /* 0x000fc400078e0008 */
[----:B------:R-:W-:-:S07]  /*61c0*/  IMAD.SHL.U32 R21, R21, 0x10, RZ ;  /* 0x0000001015157824 */ /* 0x000fce00078e00ff */
.L_x_177:
[----:B------:R-:W0:Y:S01]  /*61d0*/  S2UR UR4, SR_CgaCtaId ;  /* 0x00000000000479c3 */ /* 0x000e220000008800 */
[----:B------:R-:W-:Y:S02]  /*61e0*/  MOV R7, 0x400 ;  /* 0x0000040000077802 */ /* 0x000fe40000000f00 */
[----:B------:R-:W-:-:S13]  /*61f0*/  ISETP.NE.AND P1, PT, R0, RZ, PT ;  /* 0x000000ff0000720c */ /* 0x000fda0003f25270 */
[----:B------:R-:W1:Y:S01]  /*6200*/  @!P1 LDC R15, c[0x0][0x500] ;  /* 0x00014000ff0f9b82 */ /* 0x000e620000000800 */
[----:B0-----:R-:W-:-:S05]  /*6210*/  IMAD.U32 R10, RZ, RZ, UR4 ;  /* 0x00000004ff0a7e24 */ /* 0x001fca000f8e00ff */
[----:B------:R-:W-:Y:S02]  /*6220*/  LEA R23, R10, R7, 0x18 ;  /* 0x000000070a177211 */ /* 0x000fe400078ec0ff */
[----:B------:R-:W-:-:S03]  /*6230*/  SHF.L.U32 R7, R5, 0x1f, RZ ;  /* 0x0000001f05077819 */ /* 0x000fc600000006ff */
[----:B------:R-:W-:-:S04]  /*6240*/  IMAD R20, R14, 0x8, R23 ;  /* 0x000000080e147824 */ /* 0x000fc800078e0217 */
[----:B------:R-:W0:Y:S02]  /*6250*/  SYNCS.PHASECHK.TRANS64.TRYWAIT P0, [R20+URZ+0xe0], R7 ;  /* 0x0000e007140075a7 */ /* 0x000e24000800017f */
[----:B01----:R-:W-:Y:S05]  /*6260*/  @!P0 BRA `(.L_x_175) ;  /* 0x0000001800d48947 */ /* 0x003fea0003800000 */
.L_x_218:
[----:B0-----:R-:W-:Y:S01]  /*6270*/  PRMT R7, R9, 0x9910, RZ ;  /* 0x0000991009077816 */ /* 0x001fe200000000ff */
[----:B------:R0:W-:Y:S03]  /*6280*/  @!P1 SYNCS.ARRIVE.TRANS64 RZ, [R20+URZ], R15 ;  /* 0x0000000f14ff99a7 */ /* 0x0001e6000800003f */
[----:B------:R-:W-:-:S13]  /*6290*/  ISETP.NE.AND P0, PT, R7, 0x2, PT ;  /* 0x000000020700780c */ /* 0x000fda0003f05270 */
[----:B0-----:R-:W-:Y:S05]  /*62a0*/  @P0 BRA `(.L_x_176) ;  /* 0x0000000000040947 */ /* 0x001fea0003800000 */
[----:B------:R-:W-:Y:S01]  /*62b0*/  BPT.TRAP 0x1 ;  /* 0x000000040000795c */ /* 0x000fe20000300000 */
.L_x_176:
[C---:B------:R-:W-:Y:S01]  /*62c0*/  IMAD R7, R14.reuse, 0x1000, R13 ;  /* 0x000010000e077824 */ /* 0x040fe200078e020d */
[----:B------:R-:W-:Y:S01]  /*62d0*/  R2UR UR8, R23 ;  /* 0x00000000170872ca */ /* 0x000fe200000e0000 */
[----:B------:R-:W-:Y:S01]  /*62e0*/  IMAD R23, R14, 0x1000, R23 ;  /* 0x000010000e177824 */ /* 0x000fe200078e0217 */
[----:B------:R-:W-:Y:S01]  /*62f0*/  R2UR UR17, R21 ;  /* 0x00000000151172ca */ /* 0x000fe200000e0000 */
[----:B------:R-:W-:Y:S01]  /*6300*/  VIADD R4, R4, 0xffffffff ;  /* 0xffffffff04047836 */ /* 0x000fe20000000000 */
[----:B------:R-:W-:Y:S01]  /*6310*/  R2UR UR5, R7 ;  /* 0x00000000070572ca */ /* 0x000fe200000e0000 */
[----:B------:R-:W-:Y:S01]  /*6320*/  UIADD3 UR4, UP0, UR20, 0xf0, URZ ;  /* 0x000000f014047890 */ /* 0x000fe2000ff1e03f */
[----:B------:R-:W-:Y:S01]  /*6330*/  R2UR UR11, R23 ;  /* 0x00000000170b72ca */ /* 0x000fe200000e0000 */
[----:B------:R-:W-:Y:S01]  /*6340*/  UIADD3 UR22, UP1, UR20, 0x1f0, URZ ;  /* 0x000001f014167890 */ /* 0x000fe2000ff3e03f */
[----:B------:R-:W-:Y:S01]  /*6350*/  R2UR UR9, R20 ;  /* 0x00000000140972ca */ /* 0x000fe200000e0000 */
[----:B------:R-:W-:Y:S01]  /*6360*/  VIADD R14, R14, 0x1 ;  /* 0x000000010e0e7836 */ /* 0x000fe20000000000 */
[----:B------:R-:W-:Y:S01]  /*6370*/  R2UR UR10, R24 ;  /* 0x00000000180a72ca */ /* 0x000fe200000e0000 */
[----:B------:R-:W-:Y:S01]  /*6380*/  UIADD3.X UR23, URZ, UR21, URZ, UP1, !UPT ;  /* 0x000000153f177290 */ /* 0x000fe20008ffe43f */
[----:B------:R-:W-:Y:S01]  /*6390*/  R2UR UR12, R6 ;  /* 0x00000000060c72ca */ /* 0x000fe200000e0000 */
[----:B------:R-:W-:Y:S01]  /*63a0*/  UMOV UR19, 0xff0000 ;  /* 0x00ff000000137882 */ /* 0x000fe20000000000 */
[----:B------:R-:W-:Y:S01]  /*63b0*/  R2UR UR18, R22 ;  /* 0x00000000161272ca */ /* 0x000fe200000e0000 */
[----:B------:R-:W-:Y:S01]  /*63c0*/  UMOV UR6, 0x0 ;  /* 0x0000000000067882 */ /* 0x000fe20000000000 */
[----:B------:R-:W-:Y:S01]  /*63d0*/  ISETP.GT.AND P1, PT, R4, 0x1, PT ;  /* 0x000000010400780c */ /* 0x000fe20003f24270 */
[----:B------:R-:W-:Y:S01]  /*63e0*/  UIADD3 UR8, UR8, UR5, URZ ;  /* 0x0000000508087290 */ /* 0x000fe2000fffe03f */
[----:B------:R-:W-:Y:S01]  /*63f0*/  ISETP.NE.AND P0, PT, R14, 0x1c, PT ;  /* 0x0000001c0e00780c */ /* 0x000fe20003f05270 */
[----:B------:R-:W-:Y:S01]  /*6400*/  UIADD3.X UR5, URZ, UR21, URZ, UP0, !UPT ;  /* 0x000000153f057290 */ /* 0x000fe200087fe43f */
[----:B------:R-:W-:Y:S01]  /*6410*/  VIADD R24, R24, 0x20 ;  /* 0x0000002018187836 */ /* 0x000fe20000000000 */
[----:B------:R-:W-:Y:S01]  /*6420*/  UIADD3 UR13, UR11, 0x1c280, URZ ;  /* 0x0001c2800b0d7890 */ /* 0x000fe2000fffe03f */
[----:B------:R-:W-:Y:S01]  /*6430*/  SEL R20, RZ, 0x1, P0 ;  /* 0x00000001ff147807 */ /* 0x000fe20000000000 */
[----:B------:R-:W-:Y:S01]  /*6440*/  UMOV UR7, 0x10000000 ;  /* 0x1000000000077882 */ /* 0x000fe20000000000 */
[----:B------:R-:W-:Y:S01]  /*6450*/  UMOV UR11, UR17 ;  /* 0x00000011000b7c82 */ /* 0x000fe20008000000 */
[----:B------:R-:W-:-:S02]  /*6460*/  SEL R14, R14, RZ, P0 ;  /* 0x000000ff0e0e7207 */ /* 0x000fc40000000000 */
[----:B------:R-:W-:Y:S01]  /*6470*/  LOP3.LUT R5, R5, R20, RZ, 0x3c, !PT ;  /* 0x0000001405057212 */ /* 0x000fe200078e3cff */
[----:B------:R0:W-:Y:S02]  /*6480*/  UTMALDG.3D.MULTICAST [UR8], [UR4], UR19, desc[UR6] ;  /* 0x00000608040073b4 */ /* 0x0001e40008011813 */
[----:B0-----:R-:W-:Y:S01]  /*6490*/  UMOV UR8, UR13 ;  /* 0x0000000d00087c82 */ /* 0x001fe20008000000 */
[----:B------:R-:W-:Y:S02]  /*64a0*/  UMOV UR11, UR18 ;  /* 0x00000012000b7c82 */ /* 0x000fe40008000000 */
[----:B------:R0:W-:Y:S02]  /*64b0*/  UTMALDG.3D [UR8], [UR22], desc[UR6] ;  /* 0x00000608160075b4 */ /* 0x0001e40008011000 */
[----:B0-----:R-:W-:Y:S05]  /*64c0*/  @P1 BRA `(.L_x_177) ;  /* 0xfffffffc00401947 */ /* 0x001fea000383ffff */
.L_x_174:
[----:B------:R-:W-:Y:S05]  /*64d0*/  BSYNC B1 ;  /* 0x0000000000017941 */ /* 0x000fea0003800000 */
.L_x_173:
[----:B------:R-:W-:Y:S01]  /*64e0*/  LOP3.LUT P2, RZ, R12, 0xff, RZ, 0xc0, !PT ;  /* 0x000000ff0cff7812 */ /* 0x000fe2000784c0ff */
[C---:B------:R-:W-:Y:S01]  /*64f0*/  IMAD.IADD R7, R11.reuse, 0x1, R8 ;  /* 0x000000010b077824 */ /* 0x040fe200078e0208 */
[----:B------:R-:W-:Y:S01]  /*6500*/  ULDC.64 UR4, c[0x0][0x650] ;  /* 0x0001940000047ab9 */ /* 0x000fe20000000a00 */
[----:B------:R-:W-:Y:S01]  /*6510*/  ISETP.GE.U32.AND P1, PT, R11, 0x1c, PT ;  /* 0x0000001c0b00780c */ /* 0x000fe20003f26070 */
[----:B------:R-:W-:Y:S01]  /*6520*/  BSSY B1, `(.L_x_178) ;  /* 0x000006c000017945 */ /* 0x000fe20003800000 */
[----:B------:R-:W-:Y:S01]  /*6530*/  IMAD.MOV.U32 R21, RZ, RZ, -0x1 ;  /* 0xffffffffff157424 */ /* 0x000fe200078e00ff */
[----:B------:R-:W-:Y:S01]  /*6540*/  ISETP.GT.U32.AND P0, PT, R7, 0x1b, PT ;  /* 0x0000001b0700780c */ /* 0x000fe20003f04070 */
[----:B------:R-:W-:Y:S01]  /*6550*/  IMAD.MOV.U32 R20, RZ, RZ, -0x1 ;  /* 0xffffffffff147424 */ /* 0x000fe200078e00ff */
[----:B------:R-:W-:Y:S02]  /*6560*/  SHF.R.U32.HI R4, RZ, 0x2, R7 ;  /* 0x00000002ff047819 */ /* 0x000fe40000011607 */
[----:B------:R-:W-:-:S02]  /*6570*/  ISETP.LT.U32.AND P0, PT, R11, 0x1c, P0 ;  /* 0x0000001c0b00780c */ /* 0x000fc40000701070 */
[----:B------:R-:W-:Y:S01]  /*6580*/  PRMT R12, RZ, 0x7610, R12 ;  /* 0x00007610ff0c7816 */ /* 0x000fe2000000000c */
[----:B------:R-:W0:Y:S01]  /*6590*/  @P2 S2R R10, SR_CgaCtaId ;  /* 0x00000000000a2919 */ /* 0x000e220000008800 */
[----:B------:R-:W-:Y:S02]  /*65a0*/  @P2 MOV R5, 0x400 ;  /* 0x0000040000052802 */ /* 0x000fe40000000f00 */
[----:B------:R-:W-:-:S04]  /*65b0*/  SEL R6, RZ, 0x1, !P0 ;  /* 0x00000001ff067807 */ /* 0x000fc80004000000 */
[----:B------:R-:W-:Y:S01]  /*65c0*/  LOP3.LUT R3, R3, R6, RZ, 0x3c, !PT ;  /* 0x0000000603037212 */ /* 0x000fe200078e3cff */
[----:B------:R-:W-:Y:S01]  /*65d0*/  IMAD.MOV.U32 R6, RZ, RZ, -0x1 ;  /* 0xffffffffff067424 */ /* 0x000fe200078e00ff */
[----:B0-----:R-:W-:-:S04]  /*65e0*/  @P2 LEA R5, R10, R5, 0x18 ;  /* 0x000000050a052211 */ /* 0x001fc800078ec0ff */
[----:B------:R0:W-:Y:S01]  /*65f0*/  @P2 SYNCS.ARRIVE.TRANS64.A1T0 RZ, [R5+URZ+0x1d8], RZ ;  /* 0x0001d8ff05ff29a7 */ /* 0x0001e2000810003f */
[----:B------:R-:W-:-:S04]  /*6600*/  IADD3 R16, P2, R16, UR36, RZ ;  /* 0x0000002410107c10 */ /* 0x000fc8000ff5e0ff */
[----:B------:R-:W-:Y:S02]  /*6610*/  IADD3.X R17, R17, UR42, RZ, P2, !PT ;  /* 0x0000002a11117c10 */ /* 0x000fe400097fe4ff */
[----:B------:R-:W-:Y:S01]  /*6620*/  ISETP.GE.U32.AND P0, PT, R16, UR4, PT ;  /* 0x0000000410007c0c */ /* 0x000fe2000bf06070 */
[----:B0-----:R-:W-:-:S03]  /*6630*/  IMAD.WIDE.U32 R4, R4, 0x24924925, RZ ;  /* 0x2492492504047825 */ /* 0x001fc600078e00ff */
[----:B------:R-:W-:Y:S01]  /*6640*/  ISETP.GE.U32.AND.EX P0, PT, R17, UR5, PT, P0 ;  /* 0x0000000511007c0c */ /* 0x000fe2000bf06100 */
[----:B------:R-:W-:Y:S01]  /*6650*/  IMAD R8, R5, -0x1c, R7 ;  /* 0xffffffe405087824 */ /* 0x000fe200078e0207 */
[----:B------:R-:W-:Y:S02]  /*6660*/  @P1 LOP3.LUT R3, R3, 0x1, R5, 0x78, !PT ;  /* 0x0000000103031812 */ /* 0x000fe400078e7805 */
[----:B------:R-:W-:-:S09]  /*6670*/  PRMT R4, RZ, 0x7610, R4 ;  /* 0x00007610ff047816 */ /* 0x000fd20000000004 */
[----:B------:R-:W-:Y:S05]  /*6680*/  @P0 BRA `(.L_x_179) ;  /* 0x0000000400540947 */ /* 0x000fea0003800000 */
[----:B------:R-:W0:Y:S01]  /*6690*/  S2R R15, SR_CTAID.X ;  /* 0x00000000000f7919 */ /* 0x000e220000002500 */
[----:B------:R-:W-:Y:S01]  /*66a0*/  ULDC.64 UR4, c[0x0][0x628] ;  /* 0x00018a0000047ab9 */ /* 0x000fe20000000a00 */
[----:B------:R-:W-:Y:S01]  /*66b0*/  ULDC UR7, c[0x0][0x630] ;  /* 0x00018c0000077ab9 */ /* 0x000fe20000000800 */
[----:B------:R-:W-:Y:S01]  /*66c0*/  ISETP.NE.U32.AND P0, PT, RZ, UR4, PT ;  /* 0x00000004ff007c0c */ /* 0x000fe2000bf05070 */
[----:B------:R-:W1:Y:S01]  /*66d0*/  S2R R20, SR_CTAID.Y ;  /* 0x0000000000147919 */ /* 0x000e620000002600 */
[----:B------:R-:W-:Y:S01]  /*66e0*/  ULDC UR8, c[0x0][0x150] ;  /* 0x0000540000087ab9 */ /* 0x000fe20000000800 */
[----:B------:R-:W-:Y:S01]  /*66f0*/  IMAD.MOV.U32 R4, RZ, RZ, R16 ;  /* 0x000000ffff047224 */ /* 0x000fe200078e0010 */
[----:B------:R-:W-:Y:S01]  /*6700*/  ISETP.NE.AND.EX P0, PT, RZ, UR5, PT, P0 ;  /* 0x00000005ff007c0c */ /* 0x000fe2000bf05300 */
[----:B------:R-:W-:Y:S01]  /*6710*/  IMAD.MOV.U32 R5, RZ, RZ, R17 ;  /* 0x000000ffff057224 */ /* 0x000fe200078e0011 */
[----:B0-----:R-:W-:-:S11]  /*6720*/  I2FP.F32.U32 R22, R15 ;  /* 0x0000000f00167245 */ /* 0x001fd60000201000 */
[----:B------:R-:W-:Y:S05]  /*6730*/  @!P0 BRA `(.L_x_180) ;  /* 0x0000000000288947 */ /* 0x000fea0003800000 */
[----:B------:R-:W-:Y:S02]  /*6740*/  ULDC UR6, c[0x0][0x634] ;  /* 0x00018d0000067ab9 */ /* 0x000fe40000000800 */
[----:B------:R-:W-:-:S05]  /*6750*/  IADD3 R5, P0, R16, UR6, RZ ;  /* 0x0000000610057c10 */ /* 0x000fca000ff1e0ff */
[----:B------:R-:W-:-:S04]  /*6760*/  IMAD.X R21, RZ, RZ, R17, P0 ;  /* 0x000000ffff157224 */ /* 0x000fc800000e0611 */
[----:B------:R-:W-:-:S04]  /*6770*/  IMAD.WIDE.U32 R6, R21, UR4, RZ ;  /* 0x0000000415067c25 */ /* 0x000fc8000f8e00ff */
[----:B------:R-:W-:-:S04]  /*6780*/  IMAD.WIDE.U32 R6, P0, R5, UR5, R6 ;  /* 0x0000000505067c25 */ /* 0x000fc8000f800006 */
[----:B------:R-:W-:-:S04]  /*6790*/  IMAD.WIDE.U32 R4, R5, UR4, RZ ;  /* 0x0000000405047c25 */ /* 0x000fc8000f8e00ff */
[----:B------:R-:W-:Y:S01]  /*67a0*/  IMAD.MOV.U32 R4, RZ, RZ, R7 ;  /* 0x000000ffff047224 */ /* 0x000fe200078e0007 */
[----:B------:R-:W-:Y:S01]  /*67b0*/  IADD3 RZ, P1, R5, R6, RZ ;  /* 0x0000000605ff7210 */ /* 0x000fe20007f3e0ff */
[----:B------:R-:W-:-:S04]  /*67c0*/  IMAD.X R5, RZ, RZ, RZ, P0 ;  /* 0x000000ffff057224 */ /* 0x000fc800000e06ff */
[----:B------:R-:W-:-:S08]  /*67d0*/  IMAD.WIDE.U32.X R4, R21, UR5, R4, P1 ;  /* 0x0000000515047c25 */ /* 0x000fd000088e0404 */
.L_x_180:
[--C-:B------:R-:W-:Y:S01]  /*67e0*/  SHF.R.U64 R14, R4, UR7, R5.reuse ;  /* 0x00000007040e7c19 */ /* 0x100fe20008001205 */
[----:B------:R-:W-:Y:S01]  /*67f0*/  FMUL R22, R22, UR8 ;  /* 0x0000000816167c20 */ /* 0x000fe20008400000 */
[----:B------:R-:W-:Y:S01]  /*6800*/  SHF.R.U32.HI R4, RZ, UR7, R5 ;  /* 0x00000007ff047c19 */ /* 0x000fe20008011605 */
[----:B------:R-:W0:Y:S01]  /*6810*/  LDC R6, c[0x0][0x144] ;  /* 0x00005100ff067b82 */ /* 0x000e220000000800 */
[----:B------:R-:W-:Y:S01]  /*6820*/  IADD3 R5, P0, RZ, -R14, RZ ;  /* 0x8000000eff057210 */ /* 0x000fe20007f1e0ff */
[----:B------:R-:W-:Y:S01]  /*6830*/  ULDC UR6, c[0x0][0x154] ;  /* 0x0000550000067ab9 */ /* 0x000fe20000000800 */
[----:B-1----:R-:W-:Y:S01]  /*6840*/  I2FP.F32.U32 R7, R20 ;  /* 0x0000001400077245 */ /* 0x002fe20000201000 */
[----:B------:R-:W1:Y:S01]  /*6850*/  F2I.U32.TRUNC.NTZ R22, R22 ;  /* 0x0000001600167305 */ /* 0x000e62000020f000 */
[----:B------:R-:W-:Y:S01]  /*6860*/  ULDC.64 UR4, c[0x0][0x620] ;  /* 0x0001880000047ab9 */ /* 0x000fe20000000a00 */
[----:B------:R-:W-:Y:S01]  /*6870*/  IMAD.X R4, RZ, RZ, ~R4, P0 ;  /* 0x000000ffff047224 */ /* 0x000fe200000e0e04 */
[----:B------:R-:W-:Y:S01]  /*6880*/  ISETP.NE.AND P2, PT, R2, 0x1, PT ;  /* 0x000000010200780c */ /* 0x000fe20003f45270 */
[----:B------:R-:W-:Y:S01]  /*6890*/  FMUL R23, R7, UR6 ;  /* 0x0000000607177c20 */ /* 0x000fe20008400000 */
[----:B------:R-:W2:Y:S01]  /*68a0*/  LDC R25, c[0x0][0x148] ;  /* 0x00005200ff197b82 */ /* 0x000ea20000000800 */
[----:B------:R-:W-:Y:S01]  /*68b0*/  IMAD R4, R4, UR4, RZ ;  /* 0x0000000404047c24 */ /* 0x000fe2000f8e02ff */
[----:B------:R-:W-:-:S02]  /*68c0*/  ULDC.64 UR6, c[0x0][0x640] ;  /* 0x0001900000067ab9 */ /* 0x000fc40000000a00 */
[----:B------:R-:W-:Y:S01]  /*68d0*/  ISETP.NE.U32.AND P0, PT, RZ, UR6, PT ;  /* 0x00000006ff007c0c */ /* 0x000fe2000bf05070 */
[----:B------:R-:W3:Y:S01]  /*68e0*/  F2I.U32.TRUNC.NTZ R23, R23 ;  /* 0x0000001700177305 */ /* 0x000ee2000020f000 */
[C---:B------:R-:W-:Y:S02]  /*68f0*/  IMAD R7, R5.reuse, UR5, R4 ;  /* 0x0000000505077c24 */ /* 0x040fe4000f8e0204 */
[----:B------:R-:W-:Y:S01]  /*6900*/  IMAD.WIDE.U32 R4, R5, UR4, R16 ;  /* 0x0000000405047c25 */ /* 0x000fe2000f8e0010 */
[----:B------:R-:W-:Y:S01]  /*6910*/  ULDC UR4, c[0x0][0x618] ;  /* 0x0001860000047ab9 */ /* 0x000fe20000000800 */
[----:B------:R-:W-:Y:S02]  /*6920*/  ISETP.NE.AND.EX P0, PT, RZ, UR7, PT, P0 ;  /* 0x00000007ff007c0c */ /* 0x000fe4000bf05300 */
[----:B------:R-:W-:Y:S02]  /*6930*/  IMAD.IADD R5, R5, 0x1, R7 ;  /* 0x0000000105057824 */ /* 0x000fe400078e0207 */
[----:B-1----:R-:W-:-:S03]  /*6940*/  IMAD.MOV R22, RZ, RZ, -R22 ;  /* 0x000000ffff167224 */ /* 0x002fc600078e0a16 */
[----:B------:R-:W-:Y:S01]  /*6950*/  SHF.R.U64 R21, R4, UR4, R5 ;  /* 0x0000000404157c19 */ /* 0x000fe20008001205 */
[----:B0-----:R-:W-:Y:S01]  /*6960*/  IMAD R15, R6, R22, R15 ;  /* 0x00000016060f7224 */ /* 0x001fe200078e020f */
[----:B------:R-:W-:Y:S01]  /*6970*/  SHF.R.U32.HI R4, RZ, UR4, R5 ;  /* 0x00000004ff047c19 */ /* 0x000fe20008011605 */
[----:B------:R-:W-:Y:S01]  /*6980*/  ULDC UR4, c[0x0][0x608] ;  /* 0x0001820000047ab9 */ /* 0x000fe20000000800 */
[----:B---3--:R-:W-:Y:S02]  /*6990*/  IMAD.MOV R6, RZ, RZ, -R23 ;  /* 0x000000ffff067224 */ /* 0x008fe400078e0a17 */
[--C-:B------:R-:W-:Y:S02]  /*69a0*/  SHF.R.U64 R22, R21, UR4, R4.reuse ;  /* 0x0000000415167c19 */ /* 0x100fe40008001204 */
[----:B------:R-:W-:Y:S01]  /*69b0*/  SHF.R.U32.HI R5, RZ, UR4, R4 ;  /* 0x00000004ff057c19 */ /* 0x000fe20008011604 */
[----:B------:R-:W-:Y:S01]  /*69c0*/  ULDC UR4, c[0x0][0x658] ;  /* 0x0001960000047ab9 */ /* 0x000fe20000000800 */
[----:B--2---:R-:W-:-:S02]  /*69d0*/  @P2 IMAD R15, R25, R6, R20 ;  /* 0x00000006190f2224 */ /* 0x004fc400078e0214 */
[--C-:B------:R-:W-:Y:S02]  /*69e0*/  SHF.R.U64 R20, R22, UR4, R5.reuse ;  /* 0x0000000416147c19 */ /* 0x100fe40008001205 */
[----:B------:R-:W-:-:S03]  /*69f0*/  SHF.R.U32.HI R23, RZ, UR4, R5 ;  /* 0x00000004ff177c19 */ /* 0x000fc60008011605 */
[----:B------:R-:W-:Y:S02]  /*6a00*/  IMAD.MOV.U32 R6, RZ, RZ, R20 ;  /* 0x000000ffff067224 */ /* 0x000fe400078e0014 */
[----:B------:R-:W-:Y:S01]  /*6a10*/  IMAD.MOV.U32 R5, RZ, RZ, R23 ;  /* 0x000000ffff057224 */ /* 0x000fe200078e0017 */
[----:B------:R-:W-:Y:S06]  /*6a20*/  @!P0 BRA `(.L_x_181) ;  /* 0x00000000002c8947 */ /* 0x000fec0003800000 */
        /* <DEDUP_REMOVED lines=9> */
[----:B------:R-:W-:-:S04]  /*6ac0*/  IMAD.WIDE.U32.X R4, R23, UR7, R4, P1 ;  /* 0x0000000717047c25 */ /* 0x000fc800088e0404 */
[----:B------:R-:W-:-:S07]  /*6ad0*/  IMAD.MOV.U32 R6, RZ, RZ, R4 ;  /* 0x000000ffff067224 */ /* 0x000fce00078e0004 */
.L_x_181:
[----:B------:R-:W-:Y:S01]  /*6ae0*/  ULDC UR4, c[0x0][0x648] ;  /* 0x0001920000047ab9 */ /* 0x000fe20000000800 */
[----:B------:R-:W-:Y:S01]  /*6af0*/  LOP3.LUT R4, R22, UR15, RZ, 0xc0, !PT ;  /* 0x0000000f16047c12 */ /* 0x000fe2000f8ec0ff */
[----:B------:R-:W-:Y:S01]  /*6b00*/  ULDC UR5, c[0x0][0x610] ;  /* 0x0001840000057ab9 */ /* 0x000fe20000000800 */
[----:B------:R-:W-:Y:S01]  /*6b10*/  SHF.R.U64 R5, R6, UR4, R5 ;  /* 0x0000000406057c19 */ /* 0x000fe20008001205 */
[----:B------:R-:W-:Y:S01]  /*6b20*/  ULDC UR4, c[0x0][0x638] ;  /* 0x00018e0000047ab9 */ /* 0x000fe20000000800 */
[----:B------:R-:W-:-:S03]  /*6b30*/  LOP3.LUT R21, R21, UR14, RZ, 0xc0, !PT ;  /* 0x0000000e15157c12 */ /* 0x000fc6000f8ec0ff */
[----:B------:R-:W-:Y:S02]  /*6b40*/  IMAD.MOV R7, RZ, RZ, -R5 ;  /* 0x000000ffff077224 */ /* 0x000fe400078e0a05 */
[----:B------:R-:W-:Y:S02]  /*6b50*/  IMAD R4, R5, UR16, R4 ;  /* 0x0000001005047c24 */ /* 0x000fe4000f8e0204 */
[----:B------:R-:W-:Y:S01]  /*6b60*/  IMAD R20, R7, UR4, R20 ;  /* 0x0000000407147c24 */ /* 0x000fe2000f8e0214 */
[----:B------:R-:W-:Y:S01]  /*6b70*/  ULDC UR4, c[0x0][0x600] ;  /* 0x0001800000047ab9 */ /* 0x000fe20000000800 */
[----:B------:R-:W-:Y:S02]  /*6b80*/  IMAD R15, R4, UR5, R15 ;  /* 0x00000005040f7c24 */ /* 0x000fe4000f8e020f */
[----:B------:R-:W-:Y:S02]  /*6b90*/  IMAD R6, R20, UR4, R21 ;  /* 0x0000000414067c24 */ /* 0x000fe4000f8e0215 */
[----:B------:R-:W-:-:S03]  /*6ba0*/  IMAD.MOV.U32 R4, RZ, RZ, 0x1 ;  /* 0x00000001ff047424 */ /* 0x000fc600078e00ff */
[----:B------:R-:W-:Y:S02]  /*6bb0*/  SEL R20, R6, R15, !P2 ;  /* 0x0000000f06147207 */ /* 0x000fe40005000000 */
[----:B------:R-:W-:Y:S01]  /*6bc0*/  SEL R21, R15, R6, !P2 ;  /* 0x000000060f157207 */ /* 0x000fe20005000000 */
[----:B------:R-:W-:-:S07]  /*6bd0*/  IMAD.MOV.U32 R6, RZ, RZ, R14 ;  /* 0x000000ffff067224 */ /* 0x000fce00078e000e */
.L_x_179:
[----:B------:R-:W-:Y:S05]  /*6be0*/  BSYNC B1 ;  /* 0x0000000000017941 */ /* 0x000fea0003800000 */
.L_x_178:
[----:B------:R-:W-:-:S13]  /*6bf0*/  LOP3.LUT P0, RZ, R4, 0xff, RZ, 0xc0, !PT ;  /* 0x000000ff04ff7812 */ /* 0x000fda000780c0ff */
[----:B------:R-:W-:Y:S05]  /*6c00*/  @P0 BRA `(.L_x_182) ;  /* 0xfffffff400380947 */ /* 0x000fea000383ffff */
[----:B------:R-:W-:Y:S05]  /*6c10*/  BSYNC B0 ;  /* 0x0000000000007941 */ /* 0x000fea0003800000 */
.L_x_171:
[----:B------:R-:W-:-:S03]  /*6c20*/  UMOV UR4, 0xffffffff ;  /* 0xffffffff00047882 */ /* 0x000fc60000000000 */
[----:B------:R-:W-:Y:S05]  /*6c30*/  BRA.DIV UR4, `(.L_x_183) ;  /* 0x0000001204747947 */ /* 0x000fea000b800000 */
[----:B------:R-:W-:-:S13]  /*6c40*/  ELECT P6, URZ, PT ;  /* 0x00000000003f782f */ /* 0x000fda00038c0000 */
.L_x_221:
[----:B------:R-:W-:Y:S04]  /*6c50*/  BSSY B0, `(.L_x_184) ;  /* 0x0000103000007945 */ /* 0x000fe80003800000 */
[----:B------:R-:W-:Y:S05]  /*6c60*/  @!P6 BRA `(.L_x_185) ;  /* 0x000000100004e947 */ /* 0x000fea0003800000 */
[----:B------:R-:W-:-:S04]  /*6c70*/  LOP3.LUT R18, R18, 0x2, RZ, 0xfc, !PT ;  /* 0x0000000212127812 */ /* 0x000fc800078efcff */
[----:B------:R-:W-:-:S13]  /*6c80*/  ISETP.NE.AND P0, PT, R18, 0x3, PT ;  /* 0x000000031200780c */ /* 0x000fda0003f05270 */
[----:B------:R-:W-:Y:S05]  /*6c90*/  @!P0 BRA `(.L_x_186) ;  /* 0x0000000000048947 */ /* 0x000fea0003800000 */
[----:B------:R-:W-:Y:S01]  /*6ca0*/  BPT.TRAP 0x1 ;  /* 0x000000040000795c */ /* 0x000fe20000300000 */
.L_x_186:
[----:B------:R-:W0:Y:S01]  /*6cb0*/  S2R R5, SR_CgaCtaId ;  /* 0x0000000000057919 */ /* 0x000e220000008800 */
[----:B------:R-:W-:Y:S02]  /*6cc0*/  MOV R0, 0x400 ;  /* 0x0000040000007802 */ /* 0x000fe40000000f00 */
[----:B------:R-:W-:Y:S02]  /*6cd0*/  SHF.L.U32 R2, R3, 0x1f, RZ ;  /* 0x0000001f03027819 */ /* 0x000fe400000006ff */
[----:B0-----:R-:W-:-:S05]  /*6ce0*/  LEA R5, R5, R0, 0x18 ;  /* 0x0000000005057211 */ /* 0x001fca00078ec0ff */
[----:B------:R-:W-:-:S04]  /*6cf0*/  VIADD R5, R5, 0xe0 ;  /* 0x000000e005057836 */ /* 0x000fc80000000000 */
[C---:B------:R-:W-:Y:S02]  /*6d00*/  IMAD R7, R8.reuse, 0x8, R5 ;  /* 0x0000000808077824 */ /* 0x040fe400078e0205 */
[----:B------:R-:W-:Y:S02]  /*6d10*/  VIADD R8, R8, 0x1 ;  /* 0x0000000108087836 */ /* 0x000fe40000000000 */
[----:B------:R-:W0:Y:S03]  /*6d20*/  SYNCS.PHASECHK.TRANS64.TRYWAIT P0, [R7+URZ], R2 ;  /* 0x00000002070075a7 */ /* 0x000e26000800017f */
[----:B------:R-:W-:-:S04]  /*6d30*/  ISETP.NE.AND P1, PT, R8, 0x1c, PT ;  /* 0x0000001c0800780c */ /* 0x000fc80003f25270 */
[----:B------:R-:W-:Y:S02]  /*6d40*/  SEL R0, RZ, 0x1, P1 ;  /* 0x00000001ff007807 */ /* 0x000fe40000800000 */
[----:B------:R-:W-:Y:S02]  /*6d50*/  SEL R8, R8, RZ, P1 ;  /* 0x000000ff08087207 */ /* 0x000fe40000800000 */
[----:B------:R-:W-:-:S03]  /*6d60*/  LOP3.LUT R9, R3, R0, RZ, 0x3c, !PT ;  /* 0x0000000003097212 */ /* 0x000fc600078e3cff */
[----:B------:R-:W-:Y:S01]  /*6d70*/  IMAD R6, R8, 0x8, R5 ;  /* 0x0000000808067824 */ /* 0x000fe200078e0205 */
[----:B------:R-:W-:Y:S01]  /*6d80*/  SHF.L.U32 R3, R9, 0x1f, RZ ;  /* 0x0000001f09037819 */ /* 0x000fe200000006ff */
[----:B0-----:R-:W-:Y:S06]  /*6d90*/  @!P0 BRA `(.L_x_187) ;  /* 0x00000010003c8947 */ /* 0x001fec0003800000 */
.L_x_222:
[----:B------:R-:W1:Y:S01]  /*6da0*/  SYNCS.PHASECHK.TRANS64.TRYWAIT P0, [R6+URZ], R3 ;  /* 0x00000003060075a7 */ /* 0x000e62000800017f */
[----:B------:R-:W-:-:S05]  /*6db0*/  VIADD R0, R8, 0x1 ;  /* 0x0000000108007836 */ /* 0x000fca0000000000 */
[----:B------:R-:W-:-:S04]  /*6dc0*/  ISETP.NE.AND P1, PT, R0, 0x1c, PT ;  /* 0x0000001c0000780c */ /* 0x000fc80003f25270 */
[----:B0-----:R-:W-:Y:S02]  /*6dd0*/  SEL R2, RZ, 0x1, P1 ;  /* 0x00000001ff027807 */ /* 0x001fe40000800000 */
[----:B------:R-:W-:Y:S02]  /*6de0*/  SEL R0, R0, RZ, P1 ;  /* 0x000000ff00007207 */ /* 0x000fe40000800000 */
[----:B------:R-:W-:-:S03]  /*6df0*/  LOP3.LUT R9, R9, R2, RZ, 0x3c, !PT ;  /* 0x0000000209097212 */ /* 0x000fc600078e3cff */
[----:B------:R-:W-:Y:S01]  /*6e00*/  IMAD R7, R0, 0x8, R5 ;  /* 0x0000000800077824 */ /* 0x000fe200078e0205 */
[----:B------:R-:W-:Y:S01]  /*6e10*/  SHF.L.U32 R4, R9, 0x1f, RZ ;  /* 0x0000001f09047819 */ /* 0x000fe200000006ff */
[----:B-1----:R-:W-:Y:S06]  /*6e20*/  @!P0 BRA `(.L_x_188) ;  /* 0x00000010002c8947 */ /* 0x002fec0003800000 */
.L_x_223:
[----:B------:R-:W1:Y:S01]  /*6e30*/  SYNCS.PHASECHK.TRANS64.TRYWAIT P0, [R7+URZ], R4 ;  /* 0x00000004070075a7 */ /* 0x000e62000800017f */
[----:B------:R-:W-:-:S05]  /*6e40*/  VIADD R0, R0, 0x1 ;  /* 0x0000000100007836 */ /* 0x000fca0000000000 */
[----:B------:R-:W-:-:S04]  /*6e50*/  ISETP.NE.AND P1, PT, R0, 0x1c, PT ;  /* 0x0000001c0000780c */ /* 0x000fc80003f25270 */
[----:B------:R-:W-:Y:S02]  /*6e60*/  SEL R2, RZ, 0x1, P1 ;  /* 0x00000001ff027807 */ /* 0x000fe40000800000 */
[----:B------:R-:W-:Y:S02]  /*6e70*/  SEL R0, R0, RZ, P1 ;  /* 0x000000ff00007207 */ /* 0x000fe40000800000 */
[----:B------:R-:W-:-:S03]  /*6e80*/  LOP3.LUT R9, R9, R2, RZ, 0x3c, !PT ;  /* 0x0000000209097212 */ /* 0x000fc600078e3cff */
[----:B0-----:R-:W-:Y:S01]  /*6e90*/  IMAD R6, R0, 0x8, R5 ;  /* 0x0000000800067824 */ /* 0x001fe200078e0205 */
[----:B------:R-:W-:Y:S01]  /*6ea0*/  SHF.L.U32 R3, R9, 0x1f, RZ ;  /* 0x0000001f09037819 */ /* 0x000fe200000006ff */
[----:B-1----:R-:W-:Y:S06]  /*6eb0*/  @!P0 BRA `(.L_x_189) ;  /* 0x00000010001c8947 */ /* 0x002fec0003800000 */
.L_x_224:
        /* <DEDUP_REMOVED lines=9> */
.L_x_225:
        /* <DEDUP_REMOVED lines=9> */
.L_x_226:
        /* <DEDUP_REMOVED lines=9> */
.L_x_227:
        /* <DEDUP_REMOVED lines=9> */
.L_x_228:
        /* <DEDUP_REMOVED lines=9> */
.L_x_229:
        /* <DEDUP_REMOVED lines=9> */
.L_x_230:
        /* <DEDUP_REMOVED lines=9> */
.L_x_231:
        /* <DEDUP_REMOVED lines=9> */
.L_x_232:
        /* <DEDUP_REMOVED lines=9> */
.L_x_233:
        /* <DEDUP_REMOVED lines=9> */
.L_x_234:
        /* <DEDUP_REMOVED lines=9> */
.L_x_235:
        /* <DEDUP_REMOVED lines=9> */
.L_x_236:
        /* <DEDUP_REMOVED lines=9> */
.L_x_237:
        /* <DEDUP_REMOVED lines=9> */
.L_x_238:
        /* <DEDUP_REMOVED lines=9> */
.L_x_239:
        /* <DEDUP_REMOVED lines=9> */
.L_x_240:
        /* <DEDUP_REMOVED lines=9> */
.L_x_241:
        /* <DEDUP_REMOVED lines=9> */
.L_x_242:
        /* <DEDUP_REMOVED lines=9> */
.L_x_243:
        /* <DEDUP_REMOVED lines=9> */
.L_x_244:
        /* <DEDUP_REMOVED lines=9> */
.L_x_245:
        /* <DEDUP_REMOVED lines=9> */
.L_x_246:
        /* <DEDUP_REMOVED lines=9> */
.L_x_247:
[----:B------:R-:W1:Y:S01]  /*7bb0*/  SYNCS.PHASECHK.TRANS64.TRYWAIT P0, [R7+URZ], R4 ;  /* 0x00000004070075a7 */ /* 0x000e62000800017f */
[----:B------:R-:W-:-:S05]  /*7bc0*/  VIADD R0, R0, 0x1 ;  /* 0x0000000100007836 */ /* 0x000fca0000000000 */
[----:B------:R-:W-:-:S04]  /*7bd0*/  ISETP.NE.AND P1, PT, R0, 0x1c, PT ;  /* 0x0000001c0000780c */ /* 0x000fc80003f25270 */
[----:B------:R-:W-:Y:S02]  /*7be0*/  SEL R2, RZ, 0x1, P1 ;  /* 0x00000001ff027807 */ /* 0x000fe40000800000 */
[----:B------:R-:W-:Y:S02]  /*7bf0*/  SEL R0, R0, RZ, P1 ;  /* 0x000000ff00007207 */ /* 0x000fe40000800000 */
[----:B------:R-:W-:Y:S01]  /*7c00*/  LOP3.LUT R2, R9, R2, RZ, 0x3c, !PT ;  /* 0x0000000209027212 */ /* 0x000fe200078e3cff */
[----:B-1----:R-:W-:Y:S06]  /*7c10*/  @!P0 BRA `(.L_x_213) ;  /* 0x0000000800a48947 */ /* 0x002fec0003800000 */
.L_x_248:
[----:B------:R-:W-:Y:S01]  /*7c20*/  IMAD R5, R0, 0x8, R5 ;  /* 0x0000000800057824 */ /* 0x000fe200078e0205 */
[----:B------:R-:W-:-:S07]  /*7c30*/  SHF.L.U32 R0, R2, 0x1f, RZ ;  /* 0x0000001f02007819 */ /* 0x000fce00000006ff */
.L_x_214:
[----:B--2---:R2:W3:Y:S02]  /*7c40*/  SYNCS.PHASECHK.TRANS64.TRYWAIT P0, [R5+URZ], R0 ;  /* 0x00000000050075a7 */ /* 0x0044e4000800017f */
[----:B---3--:R-:W-:Y:S05]  /*7c50*/  @!P0 NANOSLEEP.SYNCS 0x989680 ;  /* 0x009896800000895d */ /* 0x008fea0003900000 */
[----:B------:R-:W3:Y:S02]  /*7c60*/  @!P0 SYNCS.PHASECHK.TRANS64 P0, [R5+URZ], R0 ;  /* 0x00000000050085a7 */ /* 0x000ee4000800007f */
[----:B---3--:R-:W-:Y:S05]  /*7c70*/  @!P0 BRA `(.L_x_214) ;  /* 0xfffffffc00f08947 */ /* 0x008fea000383ffff */
.L_x_185:
[----:B------:R-:W-:Y:S05]  /*7c80*/  BSYNC B0 ;  /* 0x0000000000007941 */ /* 0x000fea0003800000 */
.L_x_184:
[----:B------:R-:W-:Y:S05]  /*7c90*/  EXIT ;  /* 0x000000000000794d */ /* 0x000fea0003800000 */
.L_x_22:
[----:B-1----:R1:W2:Y:S02]  /*7ca0*/  SYNCS.PHASECHK.TRANS64.TRYWAIT P1, [R3+URZ], R0 ;  /* 0x00000000030075a7 */ /* 0x0022a4000802017f */
[----:B--2---:R-:W-:Y:S05]  /*7cb0*/  @!P1 NANOSLEEP.SYNCS 0x989680 ;  /* 0x009896800000995d */ /* 0x004fea0003900000 */
[----:B------:R-:W2:Y:S02]  /*7cc0*/  @!P1 SYNCS.PHASECHK.TRANS64 P1, [R3+URZ], R0 ;  /* 0x00000000030095a7 */ /* 0x000ea4000802007f */
[----:B--2---:R-:W-:Y:S05]  /*7cd0*/  @!P1 BRA `(.L_x_22) ;  /* 0xfffffffc00f09947 */ /* 0x004fea000383ffff */
[----:B------:R-:W-:Y:S05]  /*7ce0*/  BRA `(.L_x_21) ;  /* 0xffffff9c00507947 */ /* 0x000fea000383ffff */
.L_x_27:
[----:B-1----:R1:W2:Y:S02]  /*7cf0*/  SYNCS.PHASECHK.TRANS64.TRYWAIT P1, [R5+URZ], R4 ;  /* 0x00000004050075a7 */ /* 0x0022a4000802017f */
[----:B--2---:R-:W-:Y:S05]  /*7d00*/  @!P1 NANOSLEEP.SYNCS 0x989680 ;  /* 0x009896800000995d */ /* 0x004fea0003900000 */
[----:B------:R-:W2:Y:S02]  /*7d10*/  @!P1 SYNCS.PHASECHK.TRANS64 P1, [R5+URZ], R4 ;  /* 0x00000004050095a7 */ /* 0x000ea4000802007f */
[----:B--2---:R-:W-:Y:S05]  /*7d20*/  @!P1 BRA `(.L_x_27) ;  /* 0xfffffffc00f09947 */ /* 0x004fea000383ffff */
[----:B------:R-:W-:Y:S05]  /*7d30*/  BRA `(.L_x_26) ;  /* 0xffffff9c00d07947 */ /* 0x000fea000383ffff */
.L_x_172:
[----:B------:R-:W-:Y:S01]  /*7d40*/  BSSY B1, `(.L_x_215) ;  /* 0x0000006000017945 */ /* 0x000fe20003800000 */
[----:B------:R-:W-:-:S07]  /*7d50*/  IMAD.MOV.U32 R15, RZ, RZ, -0x1 ;  /* 0xffffffffff0f7424 */ /* 0x000fce00078e00ff */
[----:B------:R-:W-:Y:S05]  /*7d60*/  WARPSYNC.COLLECTIVE R15, `(.L_x_216) ;  /* 0x000000000f0c7348 */ /* 0x000fea0003c00000 */
[----:B------:R-:W-:Y:S02]  /*7d70*/  ELECT P6, UR62, PT ;  /* 0x00000000003e782f */ /* 0x000fe400038c0000 */
[----:B------:R-:W-:Y:S01]  /*7d80*/  MOV R14, UR62 ;  /* 0x0000003e000e7c02 */ /* 0x000fe20008000f00 */
[----:B------:R-:W-:Y:S10]  /*7d90*/  ENDCOLLECTIVE ;  /* 0x000000000000791b */ /* 0x000ff40003800000 */
.L_x_216:
[----:B------:R-:W-:Y:S05]  /*7da0*/  BSYNC B1 ;  /* 0x0000000000017941 */ /* 0x000fea0003800000 */
.L_x_215:
[----:B------:R-:W-:Y:S05]  /*7db0*/  BRA `(.L_x_217) ;  /* 0xffffffe000d87947 */ /* 0x000fea000383ffff */
.L_x_175:
[----:B0-----:R0:W1:Y:S02]  /*7dc0*/  SYNCS.PHASECHK.TRANS64.TRYWAIT P0, [R20+URZ+0xe0], R7 ;  /* 0x0000e007140075a7 */ /* 0x001064000800017f */
[----:B-1----:R-:W-:Y:S05]  /*7dd0*/  @!P0 NANOSLEEP.SYNCS 0x989680 ;  /* 0x009896800000895d */ /* 0x002fea0003900000 */
[----:B------:R-:W1:Y:S02]  /*7de0*/  @!P0 SYNCS.PHASECHK.TRANS64 P0, [R20+URZ+0xe0], R7 ;  /* 0x0000e007140085a7 */ /* 0x000e64000800007f */
[----:B-1----:R-:W-:Y:S05]  /*7df0*/  @!P0 BRA `(.L_x_175) ;  /* 0xfffffffc00f08947 */ /* 0x002fea000383ffff */
[----:B------:R-:W-:Y:S05]  /*7e00*/  BRA `(.L_x_218) ;  /* 0xffffffe400187947 */ /* 0x000fea000383ffff */
.L_x_183:
[----:B------:R-:W-:Y:S01]  /*7e10*/  BSSY B0, `(.L_x_219) ;  /* 0x0000006000007945 */ /* 0x000fe20003800000 */
[----:B------:R-:W-:-:S07]  /*7e20*/  IMAD.MOV.U32 R15, RZ, RZ, -0x1 ;  /* 0xffffffffff0f7424 */ /* 0x000fce00078e00ff */
[----:B------:R-:W-:Y:S05]  /*7e30*/  WARPSYNC.COLLECTIVE R15, `(.L_x_220) ;  /* 0x000000000f0c7348 */ /* 0x000fea0003c00000 */
[----:B------:R-:W-:Y:S02]  /*7e40*/  ELECT P6, UR62, PT ;  /* 0x00000000003e782f */ /* 0x000fe400038c0000 */
[----:B------:R-:W-:Y:S01]  /*7e50*/  MOV R14, UR62 ;  /* 0x0000003e000e7c02 */ /* 0x000fe20008000f00 */
[----:B------:R-:W-:Y:S10]  /*7e60*/  ENDCOLLECTIVE ;  /* 0x000000000000791b */ /* 0x000ff40003800000 */
.L_x_220:
[----:B------:R-:W-:Y:S05]  /*7e70*/  BSYNC B0 ;  /* 0x0000000000007941 */ /* 0x000fea0003800000 */
.L_x_219:
[----:B------:R-:W-:Y:S05]  /*7e80*/  BRA `(.L_x_221) ;  /* 0xffffffec00707947 */ /* 0x000fea000383ffff */
.L_x_187:
[----:B0-----:R0:W1:Y:S02]  /*7e90*/  SYNCS.PHASECHK.TRANS64.TRYWAIT P0, [R7+URZ], R2 ;  /* 0x00000002070075a7 */ /* 0x001064000800017f */
[----:B-1----:R-:W-:Y:S05]  /*7ea0*/  @!P0 NANOSLEEP.SYNCS 0x989680 ;  /* 0x009896800000895d */ /* 0x002fea0003900000 */
[----:B------:R-:W1:Y:S02]  /*7eb0*/  @!P0 SYNCS.PHASECHK.TRANS64 P0, [R7+URZ], R2 ;  /* 0x00000002070085a7 */ /* 0x000e64000800007f */
[----:B-1----:R-:W-:Y:S05]  /*7ec0*/  @!P0 BRA `(.L_x_187) ;  /* 0xfffffffc00f08947 */ /* 0x002fea000383ffff */
[----:B------:R-:W-:Y:S05]  /*7ed0*/  BRA `(.L_x_222) ;  /* 0xffffffec00b07947 */ /* 0x000fea000383ffff */
.L_x_188:
[----:B0-----:R0:W1:Y:S02]  /*7ee0*/  SYNCS.PHASECHK.TRANS64.TRYWAIT P0, [R6+URZ], R3 ;  /* 0x00000003060075a7 */ /* 0x001064000800017f */
[----:B-1----:R-:W-:Y:S05]  /*7ef0*/  @!P0 NANOSLEEP.SYNCS 0x989680 ;  /* 0x009896800000895d */ /* 0x002fea0003900000 */
[----:B------:R-:W1:Y:S02]  /*7f00*/  @!P0 SYNCS.PHASECHK.TRANS64 P0, [R6+URZ], R3 ;  /* 0x00000003060085a7 */ /* 0x000e64000800007f */
[----:B-1----:R-:W-:Y:S05]  /*7f10*/  @!P0 BRA `(.L_x_188) ;  /* 0xfffffffc00f08947 */ /* 0x002fea000383ffff */
[----:B------:R-:W-:Y:S05]  /*7f20*/  BRA `(.L_x_223) ;  /* 0xffffffec00c07947 */ /* 0x000fea000383ffff */
.L_x_189:
[----:B0-----:R0:W1:Y:S02]  /*7f30*/  SYNCS.PHASECHK.TRANS64.TRYWAIT P0, [R7+URZ], R4 ;  /* 0x00000004070075a7 */ /* 0x001064000800017f */
[----:B-1----:R-:W-:Y:S05]  /*7f40*/  @!P0 NANOSLEEP.SYNCS 0x989680 ;  /* 0x009896800000895d */ /* 0x002fea0003900000 */
[----:B------:R-:W1:Y:S02]  /*7f50*/  @!P0 SYNCS.PHASECHK.TRANS64 P0, [R7+URZ], R4 ;  /* 0x00000004070085a7 */ /* 0x000e64000800007f */
[----:B-1----:R-:W-:Y:S05]  /*7f60*/  @!P0 BRA `(.L_x_189) ;  /* 0xfffffffc00f08947 */ /* 0x002fea000383ffff */
[----:B------:R-:W-:Y:S05]  /*7f70*/  BRA `(.L_x_224) ;  /* 0xffffffec00d07947 */ /* 0x000fea000383ffff */
.L_x_190:
[----:B0-----:R0:W1:Y:S02]  /*7f80*/  SYNCS.PHASECHK.TRANS64.TRYWAIT P0, [R6+URZ], R3 ;  /* 0x00000003060075a7 */ /* 0x001064000800017f */
[----:B-1----:R-:W-:Y:S05]  /*7f90*/  @!P0 NANOSLEEP.SYNCS 0x989680 ;  /* 0x009896800000895d */ /* 0x002fea0003900000 */
[----:B------:R-:W1:Y:S02]  /*7fa0*/  @!P0 SYNCS.PHASECHK.TRANS64 P0, [R6+URZ], R3 ;  /* 0x00000003060085a7 */ /* 0x000e64000800007f */
[----:B-1----:R-:W-:Y:S05]  /*7fb0*/  @!P0 BRA `(.L_x_190) ;  /* 0xfffffffc00f08947 */ /* 0x002fea000383ffff */
[----:B------:R-:W-:Y:S05]  /*7fc0*/  BRA `(.L_x_225) ;  /* 0xffffffec00e07947 */ /* 0x000fea000383ffff */
.L_x_191:
[----:B0-----:R0:W1:Y:S02]  /*7fd0*/  SYNCS.PHASECHK.TRANS64.TRYWAIT P0, [R7+URZ], R4 ;  /* 0x00000004070075a7 */ /* 0x001064000800017f */
[----:B-1----:R-:W-:Y:S05]  /*7fe0*/  @!P0 NANOSLEEP.SYNCS 0x989680 ;  /* 0x009896800000895d */ /* 0x002fea0003900000 */
[----:B------:R-:W1:Y:S02]  /*7ff0*/  @!P0 SYNCS.PHASECHK.TRANS64 P0, [R7+URZ], R4 ;  /* 0x00000004070085a7 */ /* 0x000e64000800007f */
[----:B-1----:R-:W-:Y:S05]  /*8000*/  @!P0 BRA `(.L_x_191) ;  /* 0xfffffffc00f08947 */ /* 0x002fea000383ffff */
[----:B------:R-:W-:Y:S05]  /*8010*/  BRA `(.L_x_226) ;  /* 0xffffffec00f07947 */ /* 0x000fea000383ffff */
.L_x_192:
[----:B0-----:R0:W1:Y:S02]  /*8020*/  SYNCS.PHASECHK.TRANS64.TRYWAIT P0, [R6+URZ], R3 ;  /* 0x00000003060075a7 */ /* 0x001064000800017f */
[----:B-1----:R-:W-:Y:S05]  /*8030*/  @!P0 NANOSLEEP.SYNCS 0x989680 ;  /* 0x009896800000895d */ /* 0x002fea0003900000 */
[----:B------:R-:W1:Y:S02]  /*8040*/  @!P0 SYNCS.PHASECHK.TRANS64 P0, [R6+URZ], R3 ;  /* 0x00000003060085a7 */ /* 0x000e64000800007f */
[----:B-1----:R-:W-:Y:S05]  /*8050*/  @!P0 BRA `(.L_x_192) ;  /* 0xfffffffc00f08947 */ /* 0x002fea000383ffff */
[----:B------:R-:W-:Y:S05]  /*8060*/  BRA `(.L_x_227) ;  /* 0xfffffff000007947 */ /* 0x000fea000383ffff */
.L_x_193:
[----:B0-----:R0:W1:Y:S02]  /*8070*/  SYNCS.PHASECHK.TRANS64.TRYWAIT P0, [R7+URZ], R4 ;  /* 0x00000004070075a7 */ /* 0x001064000800017f */
[----:B-1----:R-:W-:Y:S05]  /*8080*/  @!P0 NANOSLEEP.SYNCS 0x989680 ;  /* 0x009896800000895d */ /* 0x002fea0003900000 */
[----:B------:R-:W1:Y:S02]  /*8090*/  @!P0 SYNCS.PHASECHK.TRANS64 P0, [R7+URZ], R4 ;  /* 0x00000004070085a7 */ /* 0x000e64000800007f */
[----:B-1----:R-:W-:Y:S05]  /*80a0*/  @!P0 BRA `(.L_x_193) ;  /* 0xfffffffc00f08947 */ /* 0x002fea000383ffff */
[----:B------:R-:W-:Y:S05]  /*80b0*/  BRA `(.L_x_228) ;  /* 0xfffffff000107947 */ /* 0x000fea000383ffff */
.L_x_194:
[----:B0-----:R0:W1:Y:S02]  /*80c0*/  SYNCS.PHASECHK.TRANS64.TRYWAIT P0, [R6+URZ], R3 ;  /* 0x00000003060075a7 */ /* 0x001064000800017f */
[----:B-1----:R-:W-:Y:S05]  /*80d0*/  @!P0 NANOSLEEP.SYNCS 0x989680 ;  /* 0x009896800000895d */ /* 0x002fea0003900000 */
[----:B------:R-:W1:Y:S02]  /*80e0*/  @!P0 SYNCS.PHASECHK.TRANS64 P0, [R6+URZ], R3 ;  /* 0x00000003060085a7 */ /* 0x000e64000800007f */
[----:B-1----:R-:W-:Y:S05]  /*80f0*/  @!P0 BRA `(.L_x_194) ;  /* 0xfffffffc00f08947 */ /* 0x002fea000383ffff */
[----:B------:R-:W-:Y:S05]  /*8100*/  BRA `(.L_x_229) ;  /* 0xfffffff000207947 */ /* 0x000fea000383ffff */
.L_x_195:
[----:B0-----:R0:W1:Y:S02]  /*8110*/  SYNCS.PHASECHK.TRANS64.TRYWAIT P0, [R7+URZ], R4 ;  /* 0x00000004070075a7 */ /* 0x001064000800017f */
[----:B-1----:R-:W-:Y:S05]  /*8120*/  @!P0 NANOSLEEP.SYNCS 0x989680 ;  /* 0x009896800000895d */ /* 0x002fea0003900000 */
[----:B------:R-:W1:Y:S02]  /*8130*/  @!P0 SYNCS.PHASECHK.TRANS64 P0, [R7+URZ], R4 ;  /* 0x00000004070085a7 */ /* 0x000e64000800007f */
[----:B-1----:R-:W-:Y:S05]  /*8140*/  @!P0 BRA `(.L_x_195) ;  /* 0xfffffffc00f08947 */ /* 0x002fea000383ffff */
[----:B------:R-:W-:Y:S05]  /*8150*/  BRA `(.L_x_230) ;  /* 0xfffffff000307947 */ /* 0x000fea000383ffff */
.L_x_196:
[----:B0-----:R0:W1:Y:S02]  /*8160*/  SYNCS.PHASECHK.TRANS64.TRYWAIT P0, [R6+URZ], R3 ;  /* 0x00000003060075a7 */ /* 0x001064000800017f */
[----:B-1----:R-:W-:Y:S05]  /*8170*/  @!P0 NANOSLEEP.SYNCS 0x989680 ;  /* 0x009896800000895d */ /* 0x002fea0003900000 */
[----:B------:R-:W1:Y:S02]  /*8180*/  @!P0 SYNCS.PHASECHK.TRANS64 P0, [R6+URZ], R3 ;  /* 0x00000003060085a7 */ /* 0x000e64000800007f */
[----:B-1----:R-:W-:Y:S05]  /*8190*/  @!P0 BRA `(.L_x_196) ;  /* 0xfffffffc00f08947 */ /* 0x002fea000383ffff */
[----:B------:R-:W-:Y:S05]  /*81a0*/  BRA `(.L_x_231) ;  /* 0xfffffff000407947 */ /* 0x000fea000383ffff */
.L_x_197:
[----:B0-----:R0:W1:Y:S02]  /*81b0*/  SYNCS.PHASECHK.TRANS64.TRYWAIT P0, [R7+URZ], R4 ;  /* 0x00000004070075a7 */ /* 0x001064000800017f */
[----:B-1----:R-:W-:Y:S05]  /*81c0*/  @!P0 NANOSLEEP.SYNCS 0x989680 ;  /* 0x009896800000895d */ /* 0x002fea0003900000 */
[----:B------:R-:W1:Y:S02]  /*81d0*/  @!P0 SYNCS.PHASECHK.TRANS64 P0, [R7+URZ], R4 ;  /* 0x00000004070085a7 */ /* 0x000e64000800007f */
[----:B-1----:R-:W-:Y:S05]  /*81e0*/  @!P0 BRA `(.L_x_197) ;  /* 0xfffffffc00f08947 */ /* 0x002fea000383ffff */
[----:B------:R-:W-:Y:S05]  /*81f0*/  BRA `(.L_x_232) ;  /* 0xfffffff000507947 */ /* 0x000fea000383ffff */
.L_x_198:
[----:B0-----:R0:W1:Y:S02]  /*8200*/  SYNCS.PHASECHK.TRANS64.TRYWAIT P0, [R6+URZ], R3 ;  /* 0x00000003060075a7 */ /* 0x001064000800017f */
[----:B-1----:R-:W-:Y:S05]  /*8210*/  @!P0 NANOSLEEP.SYNCS 0x989680 ;  /* 0x009896800000895d */ /* 0x002fea0003900000 */
[----:B------:R-:W1:Y:S02]  /*8220*/  @!P0 SYNCS.PHASECHK.TRANS64 P0, [R6+URZ], R3 ;  /* 0x00000003060085a7 */ /* 0x000e64000800007f */
[----:B-1----:R-:W-:Y:S05]  /*8230*/  @!P0 BRA `(.L_x_198) ;  /* 0xfffffffc00f08947 */ /* 0x002fea000383ffff */
[----:B------:R-:W-:Y:S05]  /*8240*/  BRA `(.L_x_233) ;  /* 0xfffffff000607947 */ /* 0x000fea000383ffff */
.L_x_199:
[----:B0-----:R0:W1:Y:S02]  /*8250*/  SYNCS.PHASECHK.TRANS64.TRYWAIT P0, [R7+URZ], R4 ;  /* 0x00000004070075a7 */ /* 0x001064000800017f */
[----:B-1----:R-:W-:Y:S05]  /*8260*/  @!P0 NANOSLEEP.SYNCS 0x989680 ;  /* 0x009896800000895d */ /* 0x002fea0003900000 */
[----:B------:R-:W1:Y:S02]  /*8270*/  @!P0 SYNCS.PHASECHK.TRANS64 P0, [R7+URZ], R4 ;  /* 0x00000004070085a7 */ /* 0x000e64000800007f */
[----:B-1----:R-:W-:Y:S05]  /*8280*/  @!P0 BRA `(.L_x_199) ;  /* 0xfffffffc00f08947 */ /* 0x002fea000383ffff */
[----:B------:R-:W-:Y:S05]  /*8290*/  BRA `(.L_x_234) ;  /* 0xfffffff000707947 */ /* 0x000fea000383ffff */
.L_x_200:
[----:B0-----:R0:W1:Y:S02]  /*82a0*/  SYNCS.PHASECHK.TRANS64.TRYWAIT P0, [R6+URZ], R3 ;  /* 0x00000003060075a7 */ /* 0x001064000800017f */
[----:B-1----:R-:W-:Y:S05]  /*82b0*/  @!P0 NANOSLEEP.SYNCS 0x989680 ;  /* 0x009896800000895d */ /* 0x002fea0003900000 */
[----:B------:R-:W1:Y:S02]  /*82c0*/  @!P0 SYNCS.PHASECHK.TRANS64 P0, [R6+URZ], R3 ;  /* 0x00000003060085a7 */ /* 0x000e64000800007f */
[----:B-1----:R-:W-:Y:S05]  /*82d0*/  @!P0 BRA `(.L_x_200) ;  /* 0xfffffffc00f08947 */ /* 0x002fea000383ffff */
[----:B------:R-:W-:Y:S05]  /*82e0*/  BRA `(.L_x_235) ;  /* 0xfffffff000807947 */ /* 0x000fea000383ffff */
.L_x_201:
[----:B0-----:R0:W1:Y:S02]  /*82f0*/  SYNCS.PHASECHK.TRANS64.TRYWAIT P0, [R7+URZ], R4 ;  /* 0x00000004070075a7 */ /* 0x001064000800017f */
[----:B-1----:R-:W-:Y:S05]  /*8300*/  @!P0 NANOSLEEP.SYNCS 0x989680 ;  /* 0x009896800000895d */ /* 0x002fea0003900000 */
[----:B------:R-:W1:Y:S02]  /*8310*/  @!P0 SYNCS.PHASECHK.TRANS64 P0, [R7+URZ], R4 ;  /* 0x00000004070085a7 */ /* 0x000e64000800007f */
[----:B-1----:R-:W-:Y:S05]  /*8320*/  @!P0 BRA `(.L_x_201) ;  /* 0xfffffffc00f08947 */ /* 0x002fea000383ffff */
[----:B------:R-:W-:Y:S05]  /*8330*/  BRA `(.L_x_236) ;  /* 0xfffffff000907947 */ /* 0x000fea000383ffff */
.L_x_202:
[----:B0-----:R0:W1:Y:S02]  /*8340*/  SYNCS.PHASECHK.TRANS64.TRYWAIT P0, [R6+URZ], R3 ;  /* 0x00000003060075a7 */ /* 0x001064000800017f */
[----:B-1----:R-:W-:Y:S05]  /*8350*/  @!P0 NANOSLEEP.SYNCS 0x989680 ;  /* 0x009896800000895d */ /* 0x002fea0003900000 */
[----:B------:R-:W1:Y:S02]  /*8360*/  @!P0 SYNCS.PHASECHK.TRANS64 P0, [R6+URZ], R3 ;  /* 0x00000003060085a7 */ /* 0x000e64000800007f */
[----:B-1----:R-:W-:Y:S05]  /*8370*/  @!P0 BRA `(.L_x_202) ;  /* 0xfffffffc00f08947 */ /* 0x002fea000383ffff */
[----:B------:R-:W-:Y:S05]  /*8380*/  BRA `(.L_x_237) ;  /* 0xfffffff000a07947 */ /* 0x000fea000383ffff */
.L_x_203:
[----:B0-----:R0:W1:Y:S02]  /*8390*/  SYNCS.PHASECHK.TRANS64.TRYWAIT P0, [R7+URZ], R4 ;  /* 0x00000004070075a7 */ /* 0x001064000800017f */
[----:B-1----:R-:W-:Y:S05]  /*83a0*/  @!P0 NANOSLEEP.SYNCS 0x989680 ;  /* 0x009896800000895d */ /* 0x002fea0003900000 */
[----:B------:R-:W1:Y:S02]  /*83b0*/  @!P0 SYNCS.PHASECHK.TRANS64 P0, [R7+URZ], R4 ;  /* 0x00000004070085a7 */ /* 0x000e64000800007f */
[----:B-1----:R-:W-:Y:S05]  /*83c0*/  @!P0 BRA `(.L_x_203) ;  /* 0xfffffffc00f08947 */ /* 0x002fea000383ffff */
[----:B------:R-:W-:Y:S05]  /*83d0*/  BRA `(.L_x_238) ;  /* 0xfffffff000b07947 */ /* 0x000fea000383ffff */
.L_x_204:
[----:B0-----:R0:W1:Y:S02]  /*83e0*/  SYNCS.PHASECHK.TRANS64.TRYWAIT P0, [R6+URZ], R3 ;  /* 0x00000003060075a7 */ /* 0x001064000800017f */
[----:B-1----:R-:W-:Y:S05]  /*83f0*/  @!P0 NANOSLEEP.SYNCS 0x989680 ;  /* 0x009896800000895d */ /* 0x002fea0003900000 */
[----:B------:R-:W1:Y:S02]  /*8400*/  @!P0 SYNCS.PHASECHK.TRANS64 P0, [R6+URZ], R3 ;  /* 0x00000003060085a7 */ /* 0x000e64000800007f */
[----:B-1----:R-:W-:Y:S05]  /*8410*/  @!P0 BRA `(.L_x_204) ;  /* 0xfffffffc00f08947 */ /* 0x002fea000383ffff */
[----:B------:R-:W-:Y:S05]  /*8420*/  BRA `(.L_x_239) ;  /* 0xfffffff000c07947 */ /* 0x000fea000383ffff */
.L_x_205:
[----:B0-----:R0:W1:Y:S02]  /*8430*/  SYNCS.PHASECHK.TRANS64.TRYWAIT P0, [R7+URZ], R4 ;  /* 0x00000004070075a7 */ /* 0x001064000800017f */
[----:B-1----:R-:W-:Y:S05]  /*8440*/  @!P0 NANOSLEEP.SYNCS 0x989680 ;  /* 0x009896800000895d */ /* 0x002fea0003900000 */
[----:B------:R-:W1:Y:S02]  /*8450*/  @!P0 SYNCS.PHASECHK.TRANS64 P0, [R7+URZ], R4 ;  /* 0x00000004070085a7 */ /* 0x000e64000800007f */
[----:B-1----:R-:W-:Y:S05]  /*8460*/  @!P0 BRA `(.L_x_205) ;  /* 0xfffffffc00f08947 */ /* 0x002fea000383ffff */
[----:B------:R-:W-:Y:S05]  /*8470*/  BRA `(.L_x_240) ;  /* 0xfffffff000d07947 */ /* 0x000fea000383ffff */
.L_x_206:
[----:B0-----:R0:W1:Y:S02]  /*8480*/  SYNCS.PHASECHK.TRANS64.TRYWAIT P0, [R6+URZ], R3 ;  /* 0x00000003060075a7 */ /* 0x001064000800017f */
[----:B-1----:R-:W-:Y:S05]  /*8490*/  @!P0 NANOSLEEP.SYNCS 0x989680 ;  /* 0x009896800000895d */ /* 0x002fea0003900000 */
[----:B------:R-:W1:Y:S02]  /*84a0*/  @!P0 SYNCS.PHASECHK.TRANS64 P0, [R6+URZ], R3 ;  /* 0x00000003060085a7 */ /* 0x000e64000800007f */
[----:B-1----:R-:W-:Y:S05]  /*84b0*/  @!P0 BRA `(.L_x_206) ;  /* 0xfffffffc00f08947 */ /* 0x002fea000383ffff */
[----:B------:R-:W-:Y:S05]  /*84c0*/  BRA `(.L_x_241) ;  /* 0xfffffff000e07947 */ /* 0x000fea000383ffff */
.L_x_207:
[----:B0-----:R0:W1:Y:S02]  /*84d0*/  SYNCS.PHASECHK.TRANS64.TRYWAIT P0, [R7+URZ], R4 ;  /* 0x00000004070075a7 */ /* 0x001064000800017f */
[----:B-1----:R-:W-:Y:S05]  /*84e0*/  @!P0 NANOSLEEP.SYNCS 0x989680 ;  /* 0x009896800000895d */ /* 0x002fea0003900000 */
[----:B------:R-:W1:Y:S02]  /*84f0*/  @!P0 SYNCS.PHASECHK.TRANS64 P0, [R7+URZ], R4 ;  /* 0x00000004070085a7 */ /* 0x000e64000800007f */
[----:B-1----:R-:W-:Y:S05]  /*8500*/  @!P0 BRA `(.L_x_207) ;  /* 0xfffffffc00f08947 */ /* 0x002fea000383ffff */
[----:B------:R-:W-:Y:S05]  /*8510*/  BRA `(.L_x_242) ;  /* 0xfffffff000f07947 */ /* 0x000fea000383ffff */
.L_x_208:
[----:B0-----:R0:W1:Y:S02]  /*8520*/  SYNCS.PHASECHK.TRANS64.TRYWAIT P0, [R6+URZ], R3 ;  /* 0x00000003060075a7 */ /* 0x001064000800017f */
[----:B-1----:R-:W-:Y:S05]  /*8530*/  @!P0 NANOSLEEP.SYNCS 0x989680 ;  /* 0x009896800000895d */ /* 0x002fea0003900000 */
[----:B------:R-:W1:Y:S02]  /*8540*/  @!P0 SYNCS.PHASECHK.TRANS64 P0, [R6+URZ], R3 ;  /* 0x00000003060085a7 */ /* 0x000e64000800007f */
[----:B-1----:R-:W-:Y:S05]  /*8550*/  @!P0 BRA `(.L_x_208) ;  /* 0xfffffffc00f08947 */ /* 0x002fea000383ffff */
[----:B------:R-:W-:Y:S05]  /*8560*/  BRA `(.L_x_243) ;  /* 0xfffffff400007947 */ /* 0x000fea000383ffff */
.L_x_209:
[----:B0-----:R0:W1:Y:S02]  /*8570*/  SYNCS.PHASECHK.TRANS64.TRYWAIT P0, [R7+URZ], R4 ;  /* 0x00000004070075a7 */ /* 0x001064000800017f */
[----:B-1----:R-:W-:Y:S05]  /*8580*/  @!P0 NANOSLEEP.SYNCS 0x989680 ;  /* 0x009896800000895d */ /* 0x002fea0003900000 */
[----:B------:R-:W1:Y:S02]  /*8590*/  @!P0 SYNCS.PHASECHK.TRANS64 P0, [R7+URZ], R4 ;  /* 0x00000004070085a7 */ /* 0x000e64000800007f */
[----:B-1----:R-:W-:Y:S05]  /*85a0*/  @!P0 BRA `(.L_x_209) ;  /* 0xfffffffc00f08947 */ /* 0x002fea000383ffff */
[----:B------:R-:W-:Y:S05]  /*85b0*/  BRA `(.L_x_244) ;  /* 0xfffffff400107947 */ /* 0x000fea000383ffff */
.L_x_210:
[----:B0-----:R0:W1:Y:S02]  /*85c0*/  SYNCS.PHASECHK.TRANS64.TRYWAIT P0, [R6+URZ], R3 ;  /* 0x00000003060075a7 */ /* 0x001064000800017f */
[----:B-1----:R-:W-:Y:S05]  /*85d0*/  @!P0 NANOSLEEP.SYNCS 0x989680 ;  /* 0x009896800000895d */ /* 0x002fea0003900000 */
[----:B------:R-:W1:Y:S02]  /*85e0*/  @!P0 SYNCS.PHASECHK.TRANS64 P0, [R6+URZ], R3 ;  /* 0x00000003060085a7 */ /* 0x000e64000800007f */
[----:B-1----:R-:W-:Y:S05]  /*85f0*/  @!P0 BRA `(.L_x_210) ;  /* 0xfffffffc00f08947 */ /* 0x002fea000383ffff */
[----:B------:R-:W-:Y:S05]  /*8600*/  BRA `(.L_x_245) ;  /* 0xfffffff400207947 */ /* 0x000fea000383ffff */
.L_x_211:
[----:B0-----:R0:W1:Y:S02]  /*8610*/  SYNCS.PHASECHK.TRANS64.TRYWAIT P0, [R7+URZ], R4 ;  /* 0x00000004070075a7 */ /* 0x001064000800017f */
[----:B-1----:R-:W-:Y:S05]  /*8620*/  @!P0 NANOSLEEP.SYNCS 0x989680 ;  /* 0x009896800000895d */ /* 0x002fea0003900000 */
[----:B------:R-:W1:Y:S02]  /*8630*/  @!P0 SYNCS.PHASECHK.TRANS64 P0, [R7+URZ], R4 ;  /* 0x00000004070085a7 */ /* 0x000e64000800007f */
[----:B-1----:R-:W-:Y:S05]  /*8640*/  @!P0 BRA `(.L_x_211) ;  /* 0xfffffffc00f08947 */ /* 0x002fea000383ffff */
[----:B------:R-:W-:Y:S05]  /*8650*/  BRA `(.L_x_246) ;  /* 0xfffffff400307947 */ /* 0x000fea000383ffff */
.L_x_212:
[----:B0-----:R0:W1:Y:S02]  /*8660*/  SYNCS.PHASECHK.TRANS64.TRYWAIT P0, [R6+URZ], R3 ;  /* 0x00000003060075a7 */ /* 0x001064000800017f */
[----:B-1----:R-:W-:Y:S05]  /*8670*/  @!P0 NANOSLEEP.SYNCS 0x989680 ;  /* 0x009896800000895d */ /* 0x002fea0003900000 */
[----:B------:R-:W1:Y:S02]  /*8680*/  @!P0 SYNCS.PHASECHK.TRANS64 P0, [R6+URZ], R3 ;  /* 0x00000003060085a7 */ /* 0x000e64000800007f */
[----:B-1----:R-:W-:Y:S05]  /*8690*/  @!P0 BRA `(.L_x_212) ;  /* 0xfffffffc00f08947 */ /* 0x002fea000383ffff */
[----:B------:R-:W-:Y:S05]  /*86a0*/  BRA `(.L_x_247) ;  /* 0xfffffff400407947 */ /* 0x000fea000383ffff */
.L_x_213:
[----:B-1----:R1:W2:Y:S02]  /*86b0*/  SYNCS.PHASECHK.TRANS64.TRYWAIT P0, [R7+URZ], R4 ;  /* 0x00000004070075a7 */ /* 0x0022a4000800017f */
[----:B--2---:R-:W-:Y:S05]  /*86c0*/  @!P0 NANOSLEEP.SYNCS 0x989680 ;  /* 0x009896800000895d */ /* 0x004fea0003900000 */
[----:B------:R-:W2:Y:S02]  /*86d0*/  @!P0 SYNCS.PHASECHK.TRANS64 P0, [R7+URZ], R4 ;  /* 0x00000004070085a7 */ /* 0x000ea4000800007f */
[----:B--2---:R-:W-:Y:S05]  /*86e0*/  @!P0 BRA `(.L_x_213) ;  /* 0xfffffffc00f08947 */ /* 0x004fea000383ffff */
[----:B------:R-:W-:Y:S05]  /*86f0*/  BRA `(.L_x_248) ;  /* 0xfffffff400487947 */ /* 0x000fea000383ffff */
.L_x_249:
[----:B------:R-:W-:-:S00]  /*8700*/  BRA `(.L_x_249) ;  /* 0xfffffffc00fc7947 */ /* 0x000fc0000383ffff */
[----:B------:R-:W-:-:S00]  /*8710*/  NOP ;  /* 0x0000000000007918 */ /* 0x000fc00000000000 */
        /* <DEDUP_REMOVED lines=14> */
.L_x_250:


//--------------------- .nv.global.init           --------------------------
	.section	.nv.global.init,"aw",@progbits
.nv.global.init:
	.type		$str$22,@object
	.size		$str$22,($str$23 - $str$22)
$str$22:
        /*0000*/ 	.byte	0x6b, 0x5f, 0x74, 0x69, 0x6c, 0x65, 0x5f, 0x63, 0x6f, 0x75, 0x6e, 0x74, 0x20, 0x3e, 0x3d, 0x20
        /*0010*/ 	.byte	0x31, 0x00
	.type		$str$23,@object
	.size		$str$23,(__unnamed_1 - $str$23)
$str$23:
        /*0012*/ 	.byte	0x2f, 0x74, 0x6d, 0x70, 0x2f, 0x63, 0x75, 0x74, 0x6c, 0x61, 0x73, 0x73, 0x5f, 0x73, 0x77, 0x65
        /*0022*/ 	.byte	0x65, 0x70, 0x5f, 0x73, 0x72, 0x63, 0x2f, 0x69, 0x6e, 0x63, 0x6c, 0x75, 0x64, 0x65, 0x2f, 0x63
        /*0032*/ 	.byte	0x75, 0x74, 0x6c, 0x61, 0x73, 0x73, 0x2f, 0x67, 0x65, 0x6d, 0x6d, 0x2f, 0x63, 0x6f, 0x6c, 0x6c
        /*0042*/ 	.byte	0x65, 0x63, 0x74, 0x69, 0x76, 0x65, 0x2f, 0x73, 0x6d, 0x39, 0x30, 0x5f, 0x6d, 0x6d, 0x61, 0x5f
        /*0052*/ 	.byte	0x74, 0x6d, 0x61, 0x5f, 0x67, 0x6d, 0x6d, 0x61, 0x5f, 0x73, 0x73, 0x5f, 0x77, 0x61, 0x72, 0x70
        /*0062*/ 	.byte	0x73, 0x70, 0x65, 0x63, 0x69, 0x61, 0x6c, 0x69, 0x7a, 0x65, 0x64, 0x2e, 0x68, 0x70, 0x70, 0x00
	.type		__unnamed_1,@object
	.size		__unnamed_1,(.L_0 - __unnamed_1)
__unnamed_1:
        /*0072*/ 	.byte	0x76, 0x6f, 0x69, 0x64, 0x20, 0x63, 0x75, 0x74, 0x6c, 0x61, 0x73, 0x73, 0x3a, 0x3a, 0x67, 0x65
        /* <DEDUP_REMOVED lines=172> */
        /*0b42*/ 	.byte	0x69, 0x64, 0x65, 0x6e, 0x74, 0x69, 0x74, 0x79, 0x5d, 0x00
.L_0:


//--------------------- .nv.shared._ZN7cutlass13device_kernelINS_4gemm6kernel13GemmUniversalIN4cute5tupleIJiiiiEEENS1_10collective13CollectiveMmaINS1_34MainloopSm90TmaGmmaWarpSpecializedILi28ENS5_IJNS4_1CILi1EEENSA_ILi8EEESB_EEENS1_35KernelTmaWarpSpecializedCooperativeEEENS5_IJNSA_ILi128EEESG_NSA_ILi32EEEEEEaNS5_IJlSB_lEEEaSJ_NS4_8TiledMMAINS4_8MMA_AtomIJNS4_4SM904GMMA27MMA_64x128x32_S32S8S8_SS_TNEEEENS4_6LayoutINS5_IJNSA_ILi2EEESB_SB_EEENS5_IJSB_NSA_ILi0EEEST_EEEEENS5_IJNS4_10UnderscoreESW_SW_EEEEENS4_23SM90_TMA_LOAD_MULTICASTENS4_14ComposedLayoutINS4_7SwizzleILi1ELi4ELi3EEENS4_18smem_ptr_flag_bitsILi8EEENSQ_INS5_IJSC_SH_EEENS5_IJSH_SB_EEEEEEEvNS4_8identityENS4_13SM90_TMA_LOADES18_vS19_EENS_8epilogue10collective6detail29Sm90TmaWarpSpecializedAdapterINS1D_15DefaultEpilogueIaSJ_SJ_NS1C_6thread17LinearCombinationIaLi1EiiLNS1H_9ScaleType4KindE0ELNS_15FloatRoundStyleE2EaEENS1_15EpilogueDefaultEEEEEvvEEEEvNT_6ParamsE --------------------------
	.section	.nv.shared._ZN7cutlass13device_kernelINS_4gemm6kernel13GemmUniversalIN4cute5tupleIJiiiiEEENS1_10collective13CollectiveMmaINS1_34MainloopSm90TmaGmmaWarpSpecializedILi28ENS5_IJNS4_1CILi1EEENSA_ILi8EEESB_EEENS1_35KernelTmaWarpSpecializedCooperativeEEENS5_IJNSA_ILi128EEESG_NSA_ILi32EEEEEEaNS5_IJlSB_lEEEaSJ_NS4_8TiledMMAINS4_8MMA_AtomIJNS4_4SM904GMMA27MMA_64x128x32_S32S8S8_SS_TNEEEENS4_6LayoutINS5_IJNSA_ILi2EEESB_SB_EEENS5_IJSB_NSA_ILi0EEEST_EEEEENS5_IJNS4_10UnderscoreESW_SW_EEEEENS4_23SM90_TMA_LOAD_MULTICASTENS4_14ComposedLayoutINS4_7SwizzleILi1ELi4ELi3EEENS4_18smem_ptr_flag_bitsILi8EEENSQ_INS5_IJSC_SH_EEENS5_IJSH_SB_EEEEEEEvNS4_8identityENS4_13SM90_TMA_LOADES18_vS19_EENS_8epilogue10collective6detail29Sm90TmaWarpSpecializedAdapterINS1D_15DefaultEpilogueIaSJ_SJ_NS1C_6thread17LinearCombinationIaLi1EiiLNS1H_9ScaleType4KindE0ELNS_15FloatRoundStyleE2EaEENS1_15EpilogueDefaultEEEEEvvEEEEvNT_6ParamsE,"aw",@nobits
	.sectionflags	@""
	.align	16
	.zero		1024


//--------------------- .nv.shared.reserved.0     --------------------------
	.section	.nv.shared.reserved.0,"aw",@nobits
	.weak		__nv_reservedSMEM_offset_0_alias
	.size		__nv_reservedSMEM_offset_0_alias, 0, 0
	.other		__nv_reservedSMEM_offset_0_alias,@"STO_CUDA_RESERVED_SHARED STV_DEFAULT"
__nv_reservedSMEM_offset_0_alias:
	.zero		0


//--------------------- .nv.global                --------------------------
	.section	.nv.global,"aw",@nobits
.nv.global:
	.type		_ZN40_INTERNAL_15ba3ecb_4_k_cu_f3375914_241494cute1_E,@object
	.size		_ZN40_INTERNAL_15ba3ecb_4_k_cu_f3375914_241494cute1_E,(_ZN40_INTERNAL_15ba3ecb_4_k_cu_f3375914_241494cuda3std3__45__cpo6cbeginE - _ZN40_INTERNAL_15ba3ecb_4_k_cu_f3375914_241494cute1_E)
_ZN40_INTERNAL_15ba3ecb_4_k_cu_f3375914_241494cute1_E:
	.zero		1
	.type		_ZN40_INTERNAL_15ba3ecb_4_k_cu_f3375914_241494cuda3std3__45__cpo6cbeginE,@object
	.size		_ZN40_INTERNAL_15ba3ecb_4_k_cu_f3375914_241494cuda3std3__45__cpo6cbeginE,(_ZN40_INTERNAL_15ba3ecb_4_k_cu_f3375914_241494cuda3std3__48in_placeE - _ZN40_INTERNAL_15ba3ecb_4_k_cu_f3375914_241494cuda3std3__45__cpo6cbeginE)
_ZN40_INTERNAL_15ba3ecb_4_k_cu_f3375914_241494cuda3std3__45__cpo6cbeginE:
	.zero		1
	.type		_ZN40_INTERNAL_15ba3ecb_4_k_cu_f3375914_241494cuda3std3__48in_placeE,@object
	.size		_ZN40_INTERNAL_15ba3ecb_4_k_cu_f3375914_241494cuda3std3__48in_placeE,(_ZN40_INTERNAL_15ba3ecb_4_k_cu_f3375914_241494cuda3std6ranges3__45__cpo9iter_moveE - _ZN40_INTERNAL_15ba3ecb_4_k_cu_f3375914_241494cuda3std3__48in_placeE)
_ZN40_INTERNAL_15ba3ecb_4_k_cu_f3375914_241494cuda3std3__48in_placeE:
	.zero		1
	.type		_ZN40_INTERNAL_15ba3ecb_4_k_cu_f3375914_241494cuda3std6ranges3__45__cpo9iter_moveE,@object
	.size		_ZN40_INTERNAL_15ba3ecb_4_k_cu_f3375914_241494cuda3std6ranges3__45__cpo9iter_moveE,(_ZN40_INTERNAL_15ba3ecb_4_k_cu_f3375914_241494cuda3std3__45__cpo5beginE - _ZN40_INTERNAL_15ba3ecb_4_k_cu_f3375914_241494cuda3std6ranges3__45__cpo9iter_moveE)
_ZN40_INTERNAL_15ba3ecb_4_k_cu_f3375914_241494cuda3std6ranges3__45__cpo9iter_moveE:
	.zero		1
	.type		_ZN40_INTERNAL_15ba3ecb_4_k_cu_f3375914_241494cuda3std3__45__cpo5beginE,@object
	.size		_ZN40_INTERNAL_15ba3ecb_4_k_cu_f3375914_241494cuda3std3__45__cpo5beginE,(_ZN40_INTERNAL_15ba3ecb_4_k_cu_f3375914_241494cuda3std3__442_GLOBAL__N__15ba3ecb_4_k_cu_f3375914_241496ignoreE - _ZN40_INTERNAL_15ba3ecb_4_k_cu_f3375914_241494cuda3std3__45__cpo5beginE)
_ZN40_INTERNAL_15ba3ecb_4_k_cu_f3375914_241494cuda3std3__45__cpo5beginE:
	.zero		1
	.type		_ZN40_INTERNAL_15ba3ecb_4_k_cu_f3375914_241494cuda3std3__442_GLOBAL__N__15ba3ecb_4_k_cu_f3375914_241496ignoreE,@object
	.size		_ZN40_INTERNAL_15ba3ecb_4_k_cu_f3375914_241494cuda3std3__442_GLOBAL__N__15ba3ecb_4_k_cu_f3375914_241496ignoreE,(_ZN40_INTERNAL_15ba3ecb_4_k_cu_f3375914_241494cute7productE - _ZN40_INTERNAL_15ba3ecb_4_k_cu_f3375914_241494cuda3std3__442_GLOBAL__N__15ba3ecb_4_k_cu_f3375914_241496ignoreE)
_ZN40_INTERNAL_15ba3ecb_4_k_cu_f3375914_241494cuda3std3__442_GLOBAL__N__15ba3ecb_4_k_cu_f3375914_241496ignoreE:
	.zero		1
	.type		_ZN40_INTERNAL_15ba3ecb_4_k_cu_f3375914_241494cute7productE,@object
	.size		_ZN40_INTERNAL_15ba3ecb_4_k_cu_f3375914_241494cute7productE,(_ZN40_INTERNAL_15ba3ecb_4_k_cu_f3375914_241494cuda3std3__45__cpo3endE - _ZN40_INTERNAL_15ba3ecb_4_k_cu_f3375914_241494cute7productE)
_ZN40_INTERNAL_15ba3ecb_4_k_cu_f3375914_241494cute7productE:
	.zero		1
	.type		_ZN40_INTERNAL_15ba3ecb_4_k_cu_f3375914_241494cuda3std3__45__cpo3endE,@object
	.size		_ZN40_INTERNAL_15ba3ecb_4_k_cu_f3375914_241494cuda3std3__45__cpo3endE,(_ZN40_INTERNAL_15ba3ecb_4_k_cu_f3375914_241494cuda3std3__419piecewise_constructE - _ZN40_INTERNAL_15ba3ecb_4_k_cu_f3375914_241494cuda3std3__45__cpo3endE)
_ZN40_INTERNAL_15ba3ecb_4_k_cu_f3375914_241494cuda3std3__45__cpo3endE:
	.zero		1
	.type		_ZN40_INTERNAL_15ba3ecb_4_k_cu_f3375914_241494cuda3std3__419piecewise_constructE,@object
	.size		_ZN40_INTERNAL_15ba3ecb_4_k_cu_f3375914_241494cuda3std3__419piecewise_constructE,(_ZN40_INTERNAL_15ba3ecb_4_k_cu_f3375914_241494cuda3std3__45__cpo4cendE - _ZN40_INTERNAL_15ba3ecb_4_k_cu_f3375914_241494cuda3std3__419piecewise_constructE)
_ZN40_INTERNAL_15ba3ecb_4_k_cu_f3375914_241494cuda3std3__419piecewise_constructE:
	.zero		1
	.type		_ZN40_INTERNAL_15ba3ecb_4_k_cu_f3375914_241494cuda3std3__45__cpo4cendE,@object
	.size		_ZN40_INTERNAL_15ba3ecb_4_k_cu_f3375914_241494cuda3std3__45__cpo4cendE,(_ZN40_INTERNAL_15ba3ecb_4_k_cu_f3375914_241494cuda3std6ranges3__45__cpo4swapE - _ZN40_INTERNAL_15ba3ecb_4_k_cu_f3375914_241494cuda3std3__45__cpo4cendE)
_ZN40_INTERNAL_15ba3ecb_4_k_cu_f3375914_241494cuda3std3__45__cpo4cendE:
	.zero		1
	.type		_ZN40_INTERNAL_15ba3ecb_4_k_cu_f3375914_241494cuda3std6ranges3__45__cpo4swapE,@object
	.size		_ZN40_INTERNAL_15ba3ecb_4_k_cu_f3375914_241494cuda3std6ranges3__45__cpo4swapE,(.L_8 - _ZN40_INTERNAL_15ba3ecb_4_k_cu_f3375914_241494cuda3std6ranges3__45__cpo4swapE)
_ZN40_INTERNAL_15ba3ecb_4_k_cu_f3375914_241494cuda3std6ranges3__45__cpo4swapE:
	.zero		1
.L_8:


//--------------------- .nv.constant0._ZN7cutlass13device_kernelINS_4gemm6kernel13GemmUniversalIN4cute5tupleIJiiiiEEENS1_10collective13CollectiveMmaINS1_34MainloopSm90TmaGmmaWarpSpecializedILi28ENS5_IJNS4_1CILi1EEENSA_ILi8EEESB_EEENS1_35KernelTmaWarpSpecializedCooperativeEEENS5_IJNSA_ILi128EEESG_NSA_ILi32EEEEEEaNS5_IJlSB_lEEEaSJ_NS4_8TiledMMAINS4_8MMA_AtomIJNS4_4SM904GMMA27MMA_64x128x32_S32S8S8_SS_TNEEEENS4_6LayoutINS5_IJNSA_ILi2EEESB_SB_EEENS5_IJSB_NSA_ILi0EEEST_EEEEENS5_IJNS4_10UnderscoreESW_SW_EEEEENS4_23SM90_TMA_LOAD_MULTICASTENS4_14ComposedLayoutINS4_7SwizzleILi1ELi4ELi3EEENS4_18smem_ptr_flag_bitsILi8EEENSQ_INS5_IJSC_SH_EEENS5_IJSH_SB_EEEEEEEvNS4_8identityENS4_13SM90_TMA_LOADES18_vS19_EENS_8epilogue10collective6detail29Sm90TmaWarpSpecializedAdapterINS1D_15DefaultEpilogueIaSJ_SJ_NS1C_6thread17LinearCombinationIaLi1EiiLNS1H_9ScaleType4KindE0ELNS_15FloatRoundStyleE2EaEENS1_15EpilogueDefaultEEEEEvvEEEEvNT_6ParamsE --------------------------
	.section	.nv.constant0._ZN7cutlass13device_kernelINS_4gemm6kernel13GemmUniversalIN4cute5tupleIJiiiiEEENS1_10collective13CollectiveMmaINS1_34MainloopSm90TmaGmmaWarpSpecializedILi28ENS5_IJNS4_1CILi1EEENSA_ILi8EEESB_EEENS1_35KernelTmaWarpSpecializedCooperativeEEENS5_IJNSA_ILi128EEESG_NSA_ILi32EEEEEEaNS5_IJlSB_lEEEaSJ_NS4_8TiledMMAINS4_8MMA_AtomIJNS4_4SM904GMMA27MMA_64x128x32_S32S8S8_SS_TNEEEENS4_6LayoutINS5_IJNSA_ILi2EEESB_SB_EEENS5_IJSB_NSA_ILi0EEEST_EEEEENS5_IJNS4_10UnderscoreESW_SW_EEEEENS4_23SM90_TMA_LOAD_MULTICASTENS4_14ComposedLayoutINS4_7SwizzleILi1ELi4ELi3EEENS4_18smem_ptr_flag_bitsILi8EEENSQ_INS5_IJSC_SH_EEENS5_IJSH_SB_EEEEEEEvNS4_8identityENS4_13SM90_TMA_LOADES18_vS19_EENS_8epilogue10collective6detail29Sm90TmaWarpSpecializedAdapterINS1D_15DefaultEpilogueIaSJ_SJ_NS1C_6thread17LinearCombinationIaLi1EiiLNS1H_9ScaleType4KindE0ELNS_15FloatRoundStyleE2EaEENS1_15EpilogueDefaultEEEEEvvEEEEvNT_6ParamsE,"a",@progbits
	.sectionflags	@""
	.align	4
.nv.constant0._ZN7cutlass13device_kernelINS_4gemm6kernel13GemmUniversalIN4cute5tupleIJiiiiEEENS1_10collective13CollectiveMmaINS1_34MainloopSm90TmaGmmaWarpSpecializedILi28ENS5_IJNS4_1CILi1EEENSA_ILi8EEESB_EEENS1_35KernelTmaWarpSpecializedCooperativeEEENS5_IJNSA_ILi128EEESG_NSA_ILi32EEEEEEaNS5_IJlSB_lEEEaSJ_NS4_8TiledMMAINS4_8MMA_AtomIJNS4_4SM904GMMA27MMA_64x128x32_S32S8S8_SS_TNEEEENS4_6LayoutINS5_IJNSA_ILi2EEESB_SB_EEENS5_IJSB_NSA_ILi0EEEST_EEEEENS5_IJNS4_10UnderscoreESW_SW_EEEEENS4_23SM90_TMA_LOAD_MULTICASTENS4_14ComposedLayoutINS4_7SwizzleILi1ELi4ELi3EEENS4_18smem_ptr_flag_bitsILi8EEENSQ_INS5_IJSC_SH_EEENS5_IJSH_SB_EEEEEEEvNS4_8identityENS4_13SM90_TMA_LOADES18_vS19_EENS_8epilogue10collective6detail29Sm90TmaWarpSpecializedAdapterINS1D_15DefaultEpilogueIaSJ_SJ_NS1C_6thread17LinearCombinationIaLi1EiiLNS1H_9ScaleType4KindE0ELNS_15FloatRoundStyleE2EaEENS1_15EpilogueDefaultEEEEEvvEEEEvNT_6ParamsE:
	.zero		1664


//--------------------- SYMBOLS --------------------------

	.type		.nv.reservedSmem.offset0,@object
	.size		.nv.reservedSmem.offset0,0x4
	.type		__assertfail,@function
